//
// Generated by NVIDIA NVVM Compiler
//
// Compiler Build ID: CL-36424714
// Cuda compilation tools, release 13.0, V13.0.88
// Based on NVVM 20.0.0
//

.version 9.0
.target sm_100
.address_size 64

	// .globl	_Z17naiveMatmulKernelPKfS0_Pfiiiiii
// _ZZ17tiledMatmulKernelPKfS0_PfiiiiiiE6smem_A has been demoted
// _ZZ17tiledMatmulKernelPKfS0_PfiiiiiiE6smem_B has been demoted

.visible .entry _Z17naiveMatmulKernelPKfS0_Pfiiiiii(
	.param .u64 .ptr .align 1 _Z17naiveMatmulKernelPKfS0_Pfiiiiii_param_0,
	.param .u64 .ptr .align 1 _Z17naiveMatmulKernelPKfS0_Pfiiiiii_param_1,
	.param .u64 .ptr .align 1 _Z17naiveMatmulKernelPKfS0_Pfiiiiii_param_2,
	.param .u32 _Z17naiveMatmulKernelPKfS0_Pfiiiiii_param_3,
	.param .u32 _Z17naiveMatmulKernelPKfS0_Pfiiiiii_param_4,
	.param .u32 _Z17naiveMatmulKernelPKfS0_Pfiiiiii_param_5,
	.param .u32 _Z17naiveMatmulKernelPKfS0_Pfiiiiii_param_6,
	.param .u32 _Z17naiveMatmulKernelPKfS0_Pfiiiiii_param_7,
	.param .u32 _Z17naiveMatmulKernelPKfS0_Pfiiiiii_param_8
)
{
	.reg .pred 	%p<13>;
	.reg .b32 	%r<49>;
	.reg .b32 	%f<68>;
	.reg .b64 	%rd<40>;

	ld.param.u64 	%rd5, [_Z17naiveMatmulKernelPKfS0_Pfiiiiii_param_0];
	ld.param.u64 	%rd6, [_Z17naiveMatmulKernelPKfS0_Pfiiiiii_param_1];
	ld.param.u64 	%rd4, [_Z17naiveMatmulKernelPKfS0_Pfiiiiii_param_2];
	ld.param.u32 	%r24, [_Z17naiveMatmulKernelPKfS0_Pfiiiiii_param_3];
	ld.param.u32 	%r26, [_Z17naiveMatmulKernelPKfS0_Pfiiiiii_param_4];
	ld.param.u32 	%r20, [_Z17naiveMatmulKernelPKfS0_Pfiiiiii_param_5];
	ld.param.u32 	%r21, [_Z17naiveMatmulKernelPKfS0_Pfiiiiii_param_6];
	ld.param.u32 	%r22, [_Z17naiveMatmulKernelPKfS0_Pfiiiiii_param_7];
	ld.param.u32 	%r23, [_Z17naiveMatmulKernelPKfS0_Pfiiiiii_param_8];
	cvta.to.global.u64 	%rd1, %rd6;
	cvta.to.global.u64 	%rd2, %rd5;
	mov.u32 	%r27, %tid.x;
	mov.u32 	%r28, %tid.y;
	mov.u32 	%r29, %ctaid.x;
	mov.u32 	%r30, %ctaid.y;
	mov.u32 	%r31, %ntid.x;
	mad.lo.s32 	%r1, %r29, %r31, %r27;
	mov.u32 	%r32, %ntid.y;
	mad.lo.s32 	%r33, %r30, %r32, %r28;
	setp.ge.s32 	%p1, %r1, %r26;
	setp.ge.s32 	%p2, %r33, %r24;
	or.pred  	%p3, %p1, %p2;
	@%p3 bra 	$L__BB0_14;
	setp.lt.s32 	%p4, %r20, 1;
	mov.f32 	%f67, 0f00000000;
	@%p4 bra 	$L__BB0_13;
	mul.lo.s32 	%r3, %r21, %r33;
	and.b32  	%r4, %r20, 7;
	setp.lt.u32 	%p5, %r20, 8;
	mov.f32 	%f67, 0f00000000;
	mov.b32 	%r47, 0;
	@%p5 bra 	$L__BB0_5;
	and.b32  	%r47, %r20, 2147483640;
	neg.s32 	%r45, %r47;
	shl.b32 	%r7, %r22, 3;
	add.s64 	%rd3, %rd2, 16;
	mov.f32 	%f67, 0f00000000;
	mul.wide.s32 	%rd11, %r22, 4;
	mov.u32 	%r43, %r3;
	mov.u32 	%r44, %r1;
$L__BB0_4:
	.pragma "nounroll";
	mul.wide.s32 	%rd7, %r43, 4;
	add.s64 	%rd8, %rd3, %rd7;
	ld.global.f32 	%f17, [%rd8+-16];
	mul.wide.s32 	%rd9, %r44, 4;
	add.s64 	%rd10, %rd1, %rd9;
	ld.global.f32 	%f18, [%rd10];
	fma.rn.f32 	%f19, %f17, %f18, %f67;
	ld.global.f32 	%f20, [%rd8+-12];
	add.s64 	%rd12, %rd10, %rd11;
	ld.global.f32 	%f21, [%rd12];
	fma.rn.f32 	%f22, %f20, %f21, %f19;
	ld.global.f32 	%f23, [%rd8+-8];
	add.s64 	%rd13, %rd12, %rd11;
	ld.global.f32 	%f24, [%rd13];
	fma.rn.f32 	%f25, %f23, %f24, %f22;
	ld.global.f32 	%f26, [%rd8+-4];
	add.s64 	%rd14, %rd13, %rd11;
	ld.global.f32 	%f27, [%rd14];
	fma.rn.f32 	%f28, %f26, %f27, %f25;
	ld.global.f32 	%f29, [%rd8];
	add.s64 	%rd15, %rd14, %rd11;
	ld.global.f32 	%f30, [%rd15];
	fma.rn.f32 	%f31, %f29, %f30, %f28;
	ld.global.f32 	%f32, [%rd8+4];
	add.s64 	%rd16, %rd15, %rd11;
	ld.global.f32 	%f33, [%rd16];
	fma.rn.f32 	%f34, %f32, %f33, %f31;
	ld.global.f32 	%f35, [%rd8+8];
	add.s64 	%rd17, %rd16, %rd11;
	ld.global.f32 	%f36, [%rd17];
	fma.rn.f32 	%f37, %f35, %f36, %f34;
	ld.global.f32 	%f38, [%rd8+12];
	add.s64 	%rd18, %rd17, %rd11;
	ld.global.f32 	%f39, [%rd18];
	fma.rn.f32 	%f67, %f38, %f39, %f37;
	add.s32 	%r45, %r45, 8;
	add.s32 	%r44, %r44, %r7;
	add.s32 	%r43, %r43, 8;
	setp.ne.s32 	%p6, %r45, 0;
	@%p6 bra 	$L__BB0_4;
$L__BB0_5:
	setp.eq.s32 	%p7, %r4, 0;
	@%p7 bra 	$L__BB0_13;
	and.b32  	%r15, %r20, 3;
	setp.lt.u32 	%p8, %r4, 4;
	@%p8 bra 	$L__BB0_8;
	add.s32 	%r35, %r47, %r3;
	mul.wide.s32 	%rd19, %r35, 4;
	add.s64 	%rd20, %rd2, %rd19;
	ld.global.f32 	%f41, [%rd20];
	mad.lo.s32 	%r36, %r47, %r22, %r1;
	mul.wide.s32 	%rd21, %r36, 4;
	add.s64 	%rd22, %rd1, %rd21;
	ld.global.f32 	%f42, [%rd22];
	fma.rn.f32 	%f43, %f41, %f42, %f67;
	ld.global.f32 	%f44, [%rd20+4];
	mul.wide.s32 	%rd23, %r22, 4;
	add.s64 	%rd24, %rd22, %rd23;
	ld.global.f32 	%f45, [%rd24];
	fma.rn.f32 	%f46, %f44, %f45, %f43;
	ld.global.f32 	%f47, [%rd20+8];
	add.s64 	%rd25, %rd24, %rd23;
	ld.global.f32 	%f48, [%rd25];
	fma.rn.f32 	%f49, %f47, %f48, %f46;
	ld.global.f32 	%f50, [%rd20+12];
	add.s64 	%rd26, %rd25, %rd23;
	ld.global.f32 	%f51, [%rd26];
	fma.rn.f32 	%f67, %f50, %f51, %f49;
	add.s32 	%r47, %r47, 4;
$L__BB0_8:
	setp.eq.s32 	%p9, %r15, 0;
	@%p9 bra 	$L__BB0_13;
	setp.eq.s32 	%p10, %r15, 1;
	@%p10 bra 	$L__BB0_11;
	add.s32 	%r37, %r47, %r3;
	mul.wide.s32 	%rd27, %r37, 4;
	add.s64 	%rd28, %rd2, %rd27;
	ld.global.f32 	%f53, [%rd28];
	mad.lo.s32 	%r38, %r47, %r22, %r1;
	mul.wide.s32 	%rd29, %r38, 4;
	add.s64 	%rd30, %rd1, %rd29;
	ld.global.f32 	%f54, [%rd30];
	fma.rn.f32 	%f55, %f53, %f54, %f67;
	ld.global.f32 	%f56, [%rd28+4];
	mul.wide.s32 	%rd31, %r22, 4;
	add.s64 	%rd32, %rd30, %rd31;
	ld.global.f32 	%f57, [%rd32];
	fma.rn.f32 	%f67, %f56, %f57, %f55;
	add.s32 	%r47, %r47, 2;
$L__BB0_11:
	and.b32  	%r39, %r20, 1;
	setp.eq.b32 	%p11, %r39, 1;
	not.pred 	%p12, %p11;
	@%p12 bra 	$L__BB0_13;
	add.s32 	%r40, %r47, %r3;
	mul.wide.s32 	%rd33, %r40, 4;
	add.s64 	%rd34, %rd2, %rd33;
	ld.global.f32 	%f58, [%rd34];
	mad.lo.s32 	%r41, %r47, %r22, %r1;
	mul.wide.s32 	%rd35, %r41, 4;
	add.s64 	%rd36, %rd1, %rd35;
	ld.global.f32 	%f59, [%rd36];
	fma.rn.f32 	%f67, %f58, %f59, %f67;
$L__BB0_13:
	mad.lo.s32 	%r42, %r23, %r33, %r1;
	cvta.to.global.u64 	%rd37, %rd4;
	mul.wide.s32 	%rd38, %r42, 4;
	add.s64 	%rd39, %rd37, %rd38;
	st.global.f32 	[%rd39], %f67;
$L__BB0_14:
	ret;

}
	// .globl	_Z17tiledMatmulKernelPKfS0_Pfiiiiii
.visible .entry _Z17tiledMatmulKernelPKfS0_Pfiiiiii(
	.param .u64 .ptr .align 1 _Z17tiledMatmulKernelPKfS0_Pfiiiiii_param_0,
	.param .u64 .ptr .align 1 _Z17tiledMatmulKernelPKfS0_Pfiiiiii_param_1,
	.param .u64 .ptr .align 1 _Z17tiledMatmulKernelPKfS0_Pfiiiiii_param_2,
	.param .u32 _Z17tiledMatmulKernelPKfS0_Pfiiiiii_param_3,
	.param .u32 _Z17tiledMatmulKernelPKfS0_Pfiiiiii_param_4,
	.param .u32 _Z17tiledMatmulKernelPKfS0_Pfiiiiii_param_5,
	.param .u32 _Z17tiledMatmulKernelPKfS0_Pfiiiiii_param_6,
	.param .u32 _Z17tiledMatmulKernelPKfS0_Pfiiiiii_param_7,
	.param .u32 _Z17tiledMatmulKernelPKfS0_Pfiiiiii_param_8
)
{
	.reg .pred 	%p<13>;
	.reg .b32 	%r<140>;
	.reg .b32 	%f<603>;
	.reg .b64 	%rd<38>;
	// demoted variable
	.shared .align 4 .b8 _ZZ17tiledMatmulKernelPKfS0_PfiiiiiiE6smem_A[4096];
	// demoted variable
	.shared .align 4 .b8 _ZZ17tiledMatmulKernelPKfS0_PfiiiiiiE6smem_B[4096];
	ld.param.u32 	%r14, [_Z17tiledMatmulKernelPKfS0_Pfiiiiii_param_5];
	setp.lt.s32 	%p1, %r14, 1;
	mov.f32 	%f475, 0f00000000;
	mov.f32 	%f476, %f475;
	mov.f32 	%f477, %f475;
	mov.f32 	%f478, %f475;
	mov.f32 	%f479, %f475;
	mov.f32 	%f480, %f475;
	mov.f32 	%f481, %f475;
	mov.f32 	%f482, %f475;
	mov.f32 	%f483, %f475;
	mov.f32 	%f484, %f475;
	mov.f32 	%f485, %f475;
	mov.f32 	%f486, %f475;
	mov.f32 	%f487, %f475;
	mov.f32 	%f488, %f475;
	mov.f32 	%f489, %f475;
	mov.f32 	%f490, %f475;
	mov.f32 	%f491, %f475;
	mov.f32 	%f492, %f475;
	mov.f32 	%f493, %f475;
	mov.f32 	%f494, %f475;
	mov.f32 	%f495, %f475;
	mov.f32 	%f496, %f475;
	mov.f32 	%f497, %f475;
	mov.f32 	%f498, %f475;
	mov.f32 	%f499, %f475;
	mov.f32 	%f500, %f475;
	mov.f32 	%f501, %f475;
	mov.f32 	%f502, %f475;
	mov.f32 	%f503, %f475;
	mov.f32 	%f504, %f475;
	mov.f32 	%f505, %f475;
	mov.f32 	%f506, %f475;
	mov.f32 	%f507, %f475;
	mov.f32 	%f508, %f475;
	mov.f32 	%f509, %f475;
	mov.f32 	%f510, %f475;
	mov.f32 	%f511, %f475;
	mov.f32 	%f512, %f475;
	mov.f32 	%f513, %f475;
	mov.f32 	%f514, %f475;
	mov.f32 	%f515, %f475;
	mov.f32 	%f516, %f475;
	mov.f32 	%f517, %f475;
	mov.f32 	%f518, %f475;
	mov.f32 	%f519, %f475;
	mov.f32 	%f520, %f475;
	mov.f32 	%f521, %f475;
	mov.f32 	%f522, %f475;
	mov.f32 	%f523, %f475;
	mov.f32 	%f524, %f475;
	mov.f32 	%f525, %f475;
	mov.f32 	%f526, %f475;
	mov.f32 	%f527, %f475;
	mov.f32 	%f528, %f475;
	mov.f32 	%f529, %f475;
	mov.f32 	%f530, %f475;
	mov.f32 	%f531, %f475;
	mov.f32 	%f532, %f475;
	mov.f32 	%f533, %f475;
	mov.f32 	%f534, %f475;
	mov.f32 	%f535, %f475;
	mov.f32 	%f536, %f475;
	mov.f32 	%f537, %f475;
	mov.f32 	%f538, %f475;
	@%p1 bra 	$L__BB1_11;
	mov.b32 	%r136, 0;
	mov.f32 	%f475, 0f00000000;
	mov.u32 	%r17, %tid.x;
	shr.u32 	%r19, %r17, 1;
	and.b32  	%r20, %r19, 508;
	mov.u32 	%r21, %ctaid.y;
	shl.b32 	%r22, %r21, 7;
	add.s32 	%r23, %r20, %r22;
	and.b32  	%r24, %r17, 7;
	shl.b32 	%r35, %r17, 4;
	and.b32  	%r36, %r35, 16256;
	mov.u32 	%r37, _ZZ17tiledMatmulKernelPKfS0_PfiiiiiiE6smem_A;
	add.s32 	%r38, %r37, %r36;
	shl.b32 	%r39, %r17, 2;
	and.b32  	%r40, %r39, 28;
	add.s32 	%r41, %r38, %r40;
$L__BB1_2:
	ld.param.u32 	%r130, [_Z17tiledMatmulKernelPKfS0_Pfiiiiii_param_5];
	ld.param.u32 	%r125, [_Z17tiledMatmulKernelPKfS0_Pfiiiiii_param_3];
	setp.ge.s32 	%p2, %r23, %r125;
	shl.b32 	%r139, %r136, 3;
	or.b32  	%r25, %r139, %r24;
	setp.ge.s32 	%p3, %r25, %r130;
	or.pred  	%p4, %p2, %p3;
	@%p4 bra 	$L__BB1_4;
	ld.param.u32 	%r131, [_Z17tiledMatmulKernelPKfS0_Pfiiiiii_param_5];
	ld.param.u64 	%rd35, [_Z17tiledMatmulKernelPKfS0_Pfiiiiii_param_0];
	add.s32 	%r33, %r139, %r24;
	mad.lo.s32 	%r34, %r131, %r23, %r33;
	cvta.to.global.u64 	%rd4, %rd35;
	mul.wide.s32 	%rd5, %r34, 4;
	add.s64 	%rd6, %rd4, %rd5;
	ld.global.f32 	%f323, [%rd6];
	st.shared.f32 	[%r41], %f323;
	mul.wide.u32 	%rd7, %r131, 4;
	add.s64 	%rd8, %rd6, %rd7;
	ld.global.f32 	%f324, [%rd8];
	st.shared.f32 	[%r41+32], %f324;
	add.s64 	%rd9, %rd8, %rd7;
	ld.global.f32 	%f325, [%rd9];
	st.shared.f32 	[%r41+64], %f325;
	add.s64 	%rd10, %rd9, %rd7;
	ld.global.f32 	%f326, [%rd10];
	st.shared.f32 	[%r41+96], %f326;
$L__BB1_4:
	ld.param.u32 	%r132, [_Z17tiledMatmulKernelPKfS0_Pfiiiiii_param_5];
	ld.param.u32 	%r127, [_Z17tiledMatmulKernelPKfS0_Pfiiiiii_param_4];
	mov.u32 	%r42, %tid.x;
	and.b32  	%r43, %r42, 127;
	mov.u32 	%r44, %ctaid.x;
	shl.b32 	%r45, %r44, 7;
	or.b32  	%r46, %r45, %r43;
	setp.ge.s32 	%p5, %r46, %r127;
	shr.u32 	%r47, %r42, 5;
	and.b32  	%r49, %r47, 28;
	add.s32 	%r50, %r139, %r49;
	setp.ge.s32 	%p6, %r50, %r132;
	or.pred  	%p7, %p5, %p6;
	@%p7 bra 	$L__BB1_6;
	ld.param.u32 	%r128, [_Z17tiledMatmulKernelPKfS0_Pfiiiiii_param_4];
	ld.param.u64 	%rd36, [_Z17tiledMatmulKernelPKfS0_Pfiiiiii_param_1];
	and.b32  	%r55, %r42, 127;
	mov.u32 	%r56, %ctaid.x;
	shl.b32 	%r57, %r56, 7;
	or.b32  	%r58, %r57, %r55;
	mad.lo.s32 	%r59, %r50, %r128, %r58;
	cvta.to.global.u64 	%rd11, %rd36;
	mul.wide.s32 	%rd12, %r59, 4;
	add.s64 	%rd13, %rd11, %rd12;
	ld.global.f32 	%f327, [%rd13];
	shl.b32 	%r60, %r42, 4;
	and.b32  	%r61, %r60, 14336;
	mov.u32 	%r62, _ZZ17tiledMatmulKernelPKfS0_PfiiiiiiE6smem_B;
	add.s32 	%r63, %r62, %r61;
	shl.b32 	%r64, %r42, 2;
	and.b32  	%r65, %r64, 508;
	add.s32 	%r66, %r63, %r65;
	st.shared.f32 	[%r66], %f327;
	mul.wide.s32 	%rd14, %r128, 4;
	add.s64 	%rd15, %rd13, %rd14;
	ld.global.f32 	%f328, [%rd15];
	st.shared.f32 	[%r66+512], %f328;
	add.s64 	%rd16, %rd15, %rd14;
	ld.global.f32 	%f329, [%rd16];
	st.shared.f32 	[%r66+1024], %f329;
	add.s64 	%rd17, %rd16, %rd14;
	ld.global.f32 	%f330, [%rd17];
	st.shared.f32 	[%r66+1536], %f330;
$L__BB1_6:
	shl.b32 	%r69, %r42, 5;
	and.b32  	%r70, %r69, 30720;
	shl.b32 	%r71, %r42, 4;
	and.b32  	%r72, %r71, 96;
	or.b32  	%r73, %r70, %r72;
	mov.u32 	%r74, _ZZ17tiledMatmulKernelPKfS0_PfiiiiiiE6smem_A;
	add.s32 	%r75, %r73, %r74;
	add.s32 	%r137, %r75, 512;
	bar.sync 	0;
	mov.b32 	%r138, 128;
$L__BB1_7:
	ld.param.u32 	%r133, [_Z17tiledMatmulKernelPKfS0_Pfiiiiii_param_5];
	setp.ge.s32 	%p8, %r139, %r133;
	@%p8 bra 	$L__BB1_9;
	mov.u32 	%r76, %tid.x;
	shr.u32 	%r77, %r76, 2;
	and.b32  	%r78, %r77, 6;
	and.b32  	%r79, %r76, 1;
	or.b32  	%r80, %r78, %r79;
	shr.u32 	%r81, %r76, 5;
	and.b32  	%r82, %r81, 1;
	add.s32 	%r83, %r80, %r82;
	shl.b32 	%r84, %r83, 2;
	mov.u32 	%r85, _ZZ17tiledMatmulKernelPKfS0_PfiiiiiiE6smem_B;
	add.s32 	%r86, %r85, %r84;
	add.s32 	%r87, %r86, %r138;
	ld.shared.f32 	%f331, [%r87+-128];
	ld.shared.f32 	%f332, [%r137+-512];
	fma.rn.f32 	%f538, %f332, %f331, %f538;
	ld.shared.f32 	%f333, [%r137+-384];
	fma.rn.f32 	%f530, %f333, %f331, %f530;
	ld.shared.f32 	%f334, [%r137+-256];
	fma.rn.f32 	%f522, %f334, %f331, %f522;
	ld.shared.f32 	%f335, [%r137+-128];
	fma.rn.f32 	%f514, %f335, %f331, %f514;
	ld.shared.f32 	%f336, [%r137];
	fma.rn.f32 	%f506, %f336, %f331, %f506;
	ld.shared.f32 	%f337, [%r137+128];
	fma.rn.f32 	%f498, %f337, %f331, %f498;
	ld.shared.f32 	%f338, [%r137+256];
	fma.rn.f32 	%f490, %f338, %f331, %f490;
	ld.shared.f32 	%f339, [%r137+384];
	fma.rn.f32 	%f482, %f339, %f331, %f482;
	ld.shared.f32 	%f340, [%r87+-96];
	fma.rn.f32 	%f537, %f332, %f340, %f537;
	fma.rn.f32 	%f529, %f333, %f340, %f529;
	fma.rn.f32 	%f521, %f334, %f340, %f521;
	fma.rn.f32 	%f513, %f335, %f340, %f513;
	fma.rn.f32 	%f505, %f336, %f340, %f505;
	fma.rn.f32 	%f497, %f337, %f340, %f497;
	fma.rn.f32 	%f489, %f338, %f340, %f489;
	fma.rn.f32 	%f481, %f339, %f340, %f481;
	ld.shared.f32 	%f341, [%r87+-64];
	fma.rn.f32 	%f536, %f332, %f341, %f536;
	fma.rn.f32 	%f528, %f333, %f341, %f528;
	fma.rn.f32 	%f520, %f334, %f341, %f520;
	fma.rn.f32 	%f512, %f335, %f341, %f512;
	fma.rn.f32 	%f504, %f336, %f341, %f504;
	fma.rn.f32 	%f496, %f337, %f341, %f496;
	fma.rn.f32 	%f488, %f338, %f341, %f488;
	fma.rn.f32 	%f480, %f339, %f341, %f480;
	ld.shared.f32 	%f342, [%r87+-32];
	fma.rn.f32 	%f535, %f332, %f342, %f535;
	fma.rn.f32 	%f527, %f333, %f342, %f527;
	fma.rn.f32 	%f519, %f334, %f342, %f519;
	fma.rn.f32 	%f511, %f335, %f342, %f511;
	fma.rn.f32 	%f503, %f336, %f342, %f503;
	fma.rn.f32 	%f495, %f337, %f342, %f495;
	fma.rn.f32 	%f487, %f338, %f342, %f487;
	fma.rn.f32 	%f479, %f339, %f342, %f479;
	ld.shared.f32 	%f343, [%r87];
	fma.rn.f32 	%f534, %f332, %f343, %f534;
	fma.rn.f32 	%f526, %f333, %f343, %f526;
	fma.rn.f32 	%f518, %f334, %f343, %f518;
	fma.rn.f32 	%f510, %f335, %f343, %f510;
	fma.rn.f32 	%f502, %f336, %f343, %f502;
	fma.rn.f32 	%f494, %f337, %f343, %f494;
	fma.rn.f32 	%f486, %f338, %f343, %f486;
	fma.rn.f32 	%f478, %f339, %f343, %f478;
	ld.shared.f32 	%f344, [%r87+32];
	fma.rn.f32 	%f533, %f332, %f344, %f533;
	fma.rn.f32 	%f525, %f333, %f344, %f525;
	fma.rn.f32 	%f517, %f334, %f344, %f517;
	fma.rn.f32 	%f509, %f335, %f344, %f509;
	fma.rn.f32 	%f501, %f336, %f344, %f501;
	fma.rn.f32 	%f493, %f337, %f344, %f493;
	fma.rn.f32 	%f485, %f338, %f344, %f485;
	fma.rn.f32 	%f477, %f339, %f344, %f477;
	ld.shared.f32 	%f345, [%r87+64];
	fma.rn.f32 	%f532, %f332, %f345, %f532;
	fma.rn.f32 	%f524, %f333, %f345, %f524;
	fma.rn.f32 	%f516, %f334, %f345, %f516;
	fma.rn.f32 	%f508, %f335, %f345, %f508;
	fma.rn.f32 	%f500, %f336, %f345, %f500;
	fma.rn.f32 	%f492, %f337, %f345, %f492;
	fma.rn.f32 	%f484, %f338, %f345, %f484;
	fma.rn.f32 	%f476, %f339, %f345, %f476;
	ld.shared.f32 	%f346, [%r87+96];
	fma.rn.f32 	%f531, %f332, %f346, %f531;
	fma.rn.f32 	%f523, %f333, %f346, %f523;
	fma.rn.f32 	%f515, %f334, %f346, %f515;
	fma.rn.f32 	%f507, %f335, %f346, %f507;
	fma.rn.f32 	%f499, %f336, %f346, %f499;
	fma.rn.f32 	%f491, %f337, %f346, %f491;
	fma.rn.f32 	%f483, %f338, %f346, %f483;
	fma.rn.f32 	%f475, %f339, %f346, %f475;
$L__BB1_9:
	add.s32 	%r139, %r139, 1;
	add.s32 	%r138, %r138, 512;
	add.s32 	%r137, %r137, 4;
	setp.ne.s32 	%p9, %r138, 4224;
	@%p9 bra 	$L__BB1_7;
	ld.param.u32 	%r134, [_Z17tiledMatmulKernelPKfS0_Pfiiiiii_param_5];
	bar.sync 	0;
	add.s32 	%r136, %r136, 1;
	add.s32 	%r88, %r134, 7;
	shr.u32 	%r89, %r88, 3;
	setp.ne.s32 	%p10, %r136, %r89;
	@%p10 bra 	$L__BB1_2;
$L__BB1_11:
	ld.param.u32 	%r129, [_Z17tiledMatmulKernelPKfS0_Pfiiiiii_param_4];
	mov.u32 	%r11, %tid.x;
	and.b32  	%r90, %r11, 127;
	mov.u32 	%r91, %ctaid.x;
	shl.b32 	%r92, %r91, 7;
	or.b32  	%r93, %r92, %r90;
	setp.ge.s32 	%p11, %r93, %r129;
	@%p11 bra 	$L__BB1_14;
	ld.param.u32 	%r126, [_Z17tiledMatmulKernelPKfS0_Pfiiiiii_param_3];
	shr.u32 	%r94, %r11, 1;
	and.b32  	%r95, %r94, 508;
	mov.u32 	%r96, %ctaid.y;
	shl.b32 	%r97, %r96, 7;
	add.s32 	%r98, %r97, %r95;
	setp.ge.s32 	%p12, %r98, %r126;
	@%p12 bra 	$L__BB1_14;
	ld.param.u32 	%r135, [_Z17tiledMatmulKernelPKfS0_Pfiiiiii_param_8];
	ld.param.u64 	%rd37, [_Z17tiledMatmulKernelPKfS0_Pfiiiiii_param_2];
	cvta.to.global.u64 	%rd18, %rd37;
	shr.u32 	%r100, %r11, 2;
	and.b32  	%r101, %r100, 6;
	and.b32  	%r102, %r11, 1;
	and.b32  	%r104, %r94, 3;
	and.b32  	%r105, %r94, 480;
	mov.u32 	%r106, %ctaid.y;
	shl.b32 	%r107, %r106, 7;
	add.s32 	%r108, %r105, %r107;
	or.b32  	%r109, %r108, %r104;
	mov.u32 	%r110, %ctaid.x;
	shl.b32 	%r111, %r110, 7;
	or.b32  	%r112, %r111, %r102;
	or.b32  	%r113, %r112, %r101;
	mad.lo.s32 	%r114, %r109, %r135, %r113;
	mul.wide.s32 	%rd19, %r114, 4;
	add.s64 	%rd20, %rd18, %rd19;
	st.global.f32 	[%rd20], %f538;
	shl.b32 	%r115, %r135, 2;
	add.s32 	%r116, %r114, %r115;
	mul.wide.s32 	%rd21, %r116, 4;
	add.s64 	%rd22, %rd18, %rd21;
	st.global.f32 	[%rd22], %f530;
	shl.b32 	%r117, %r135, 3;
	add.s32 	%r118, %r114, %r117;
	mul.wide.s32 	%rd23, %r118, 4;
	add.s64 	%rd24, %rd18, %rd23;
	st.global.f32 	[%rd24], %f522;
	add.s32 	%r119, %r118, %r115;
	mul.wide.s32 	%rd25, %r119, 4;
	add.s64 	%rd26, %rd18, %rd25;
	st.global.f32 	[%rd26], %f514;
	shl.b32 	%r120, %r135, 4;
	add.s32 	%r121, %r114, %r120;
	mul.wide.s32 	%rd27, %r121, 4;
	add.s64 	%rd28, %rd18, %rd27;
	st.global.f32 	[%rd28], %f506;
	add.s32 	%r122, %r121, %r115;
	mul.wide.s32 	%rd29, %r122, 4;
	add.s64 	%rd30, %rd18, %rd29;
	st.global.f32 	[%rd30], %f498;
	add.s32 	%r123, %r121, %r117;
	mul.wide.s32 	%rd31, %r123, 4;
	add.s64 	%rd32, %rd18, %rd31;
	st.global.f32 	[%rd32], %f490;
	add.s32 	%r124, %r123, %r115;
	mul.wide.s32 	%rd33, %r124, 4;
	add.s64 	%rd34, %rd18, %rd33;
	st.global.f32 	[%rd34], %f482;
	st.global.f32 	[%rd20+32], %f537;
	st.global.f32 	[%rd22+32], %f529;
	st.global.f32 	[%rd24+32], %f521;
	st.global.f32 	[%rd26+32], %f513;
	st.global.f32 	[%rd28+32], %f505;
	st.global.f32 	[%rd30+32], %f497;
	st.global.f32 	[%rd32+32], %f489;
	st.global.f32 	[%rd34+32], %f481;
	st.global.f32 	[%rd20+64], %f536;
	st.global.f32 	[%rd22+64], %f528;
	st.global.f32 	[%rd24+64], %f520;
	st.global.f32 	[%rd26+64], %f512;
	st.global.f32 	[%rd28+64], %f504;
	st.global.f32 	[%rd30+64], %f496;
	st.global.f32 	[%rd32+64], %f488;
	st.global.f32 	[%rd34+64], %f480;
	st.global.f32 	[%rd20+96], %f535;
	st.global.f32 	[%rd22+96], %f527;
	st.global.f32 	[%rd24+96], %f519;
	st.global.f32 	[%rd26+96], %f511;
	st.global.f32 	[%rd28+96], %f503;
	st.global.f32 	[%rd30+96], %f495;
	st.global.f32 	[%rd32+96], %f487;
	st.global.f32 	[%rd34+96], %f479;
	st.global.f32 	[%rd20+128], %f534;
	st.global.f32 	[%rd22+128], %f526;
	st.global.f32 	[%rd24+128], %f518;
	st.global.f32 	[%rd26+128], %f510;
	st.global.f32 	[%rd28+128], %f502;
	st.global.f32 	[%rd30+128], %f494;
	st.global.f32 	[%rd32+128], %f486;
	st.global.f32 	[%rd34+128], %f478;
	st.global.f32 	[%rd20+160], %f533;
	st.global.f32 	[%rd22+160], %f525;
	st.global.f32 	[%rd24+160], %f517;
	st.global.f32 	[%rd26+160], %f509;
	st.global.f32 	[%rd28+160], %f501;
	st.global.f32 	[%rd30+160], %f493;
	st.global.f32 	[%rd32+160], %f485;
	st.global.f32 	[%rd34+160], %f477;
	st.global.f32 	[%rd20+192], %f532;
	st.global.f32 	[%rd22+192], %f524;
	st.global.f32 	[%rd24+192], %f516;
	st.global.f32 	[%rd26+192], %f508;
	st.global.f32 	[%rd28+192], %f500;
	st.global.f32 	[%rd30+192], %f492;
	st.global.f32 	[%rd32+192], %f484;
	st.global.f32 	[%rd34+192], %f476;
	st.global.f32 	[%rd20+224], %f531;
	st.global.f32 	[%rd22+224], %f523;
	st.global.f32 	[%rd24+224], %f515;
	st.global.f32 	[%rd26+224], %f507;
	st.global.f32 	[%rd28+224], %f499;
	st.global.f32 	[%rd30+224], %f491;
	st.global.f32 	[%rd32+224], %f483;
	st.global.f32 	[%rd34+224], %f475;
$L__BB1_14:
	ret;

}


// ===== COMPILED SASS (sm_100) =====

	.target	sm_100

	.elftype	@"ET_EXEC"


//--------------------- .note.nv.tkinfo           --------------------------
	.section	.note.nv.tkinfo,"",@"SHT_NOTE"
	.sectionflags	@"SHF_NOTE_NV_TKINFO"
	.tkinfo
        /*0018*/ 	.word	0x00000002
        /*0030*/ 	.string	""
        /*0030*/ 	.string	"ptxas"
        /*0030*/ 	.string	"Cuda compilation tools, release 13.0, V13.0.88"
        /*0030*/ 	.string	"Build cuda_13.0.r13.0/compiler.36424714_0"
        /*0030*/ 	.string	"-arch sm_100 -m 64 "



//--------------------- .note.nv.cuinfo           --------------------------
	.section	.note.nv.cuinfo,"",@"SHT_NOTE"
	.sectionflags	@"SHF_NOTE_NV_CUINFO"
        /*0018*/ 	.short	0x0002
        /*001a*/ 	.short	0x0064
        /*001c*/ 	.short	0x0082
	.zero		2


//--------------------- .nv.info                  --------------------------
	.section	.nv.info,"",@"SHT_CUDA_INFO"
	.align	4


	//----- nvinfo : EIATTR_REGCOUNT
	.align		4
        /*0000*/ 	.byte	0x04, 0x2f
        /*0002*/ 	.short	(.L_1 - .L_0)
	.align		4
.L_0:
        /*0004*/ 	.word	index@(_Z17naiveMatmulKernelPKfS0_Pfiiiiii)
        /*0008*/ 	.word	0x00000020


	//----- nvinfo : EIATTR_FRAME_SIZE
	.align		4
.L_1:
        /*000c*/ 	.byte	0x04, 0x11
        /*000e*/ 	.short	(.L_3 - .L_2)
	.align		4
.L_2:
        /*0010*/ 	.word	index@(_Z17naiveMatmulKernelPKfS0_Pfiiiiii)
        /*0014*/ 	.word	0x00000000


	//----- nvinfo : EIATTR_REGCOUNT
	.align		4
.L_3:
        /*0018*/ 	.byte	0x04, 0x2f
        /*001a*/ 	.short	(.L_5 - .L_4)
	.align		4
.L_4:
        /*001c*/ 	.word	index@(_Z17tiledMatmulKernelPKfS0_Pfiiiiii)
        /*0020*/ 	.word	0x00000060


	//----- nvinfo : EIATTR_FRAME_SIZE
	.align		4
.L_5:
        /*0024*/ 	.byte	0x04, 0x11
        /*0026*/ 	.short	(.L_7 - .L_6)
	.align		4
.L_6:
        /*0028*/ 	.word	index@(_Z17tiledMatmulKernelPKfS0_Pfiiiiii)
        /*002c*/ 	.word	0x00000000


	//----- nvinfo : EIATTR_MIN_STACK_SIZE
	.align		4
.L_7:
        /*0030*/ 	.byte	0x04, 0x12
        /*0032*/ 	.short	(.L_9 - .L_8)
	.align		4
.L_8:
        /*0034*/ 	.word	index@(_Z17tiledMatmulKernelPKfS0_Pfiiiiii)
        /*0038*/ 	.word	0x00000000


	//----- nvinfo : EIATTR_MIN_STACK_SIZE
	.align		4
.L_9:
        /*003c*/ 	.byte	0x04, 0x12
        /*003e*/ 	.short	(.L_11 - .L_10)
	.align		4
.L_10:
        /*0040*/ 	.word	index@(_Z17naiveMatmulKernelPKfS0_Pfiiiiii)
        /*0044*/ 	.word	0x00000000
.L_11:


//--------------------- .nv.compat                --------------------------
	.section	.nv.compat,"",@"SHT_CUDA_COMPAT_INFO"
	.align	4
        /*0000*/ 	.byte	0x02, 0x09, 0x00, 0x00, 0x02, 0x02, 0x01, 0x00, 0x02, 0x05, 0x05, 0x00, 0x03, 0x07, 0x01, 0x01
        /*0010*/ 	.byte	0x02, 0x03, 0x00, 0x00, 0x02, 0x06, 0x01, 0x00, 0x04, 0x0b, 0x08, 0x00, 0x09, 0x00, 0x00, 0x00
        /*0020*/ 	.byte	0x00, 0x00, 0x00, 0x00


//--------------------- .nv.info._Z17tiledMatmulKernelPKfS0_Pfiiiiii --------------------------
	.section	.nv.info._Z17tiledMatmulKernelPKfS0_Pfiiiiii,"",@"SHT_CUDA_INFO"
	.sectionflags	@""
	.align	4


	//----- nvinfo : EIATTR_CUDA_API_VERSION
	.align		4
        /*0000*/ 	.byte	0x04, 0x37
        /*0002*/ 	.short	(.L_13 - .L_12)
.L_12:
        /*0004*/ 	.word	0x00000082


	//----- nvinfo : EIATTR_KPARAM_INFO
	.align		4
.L_13:
        /*0008*/ 	.byte	0x04, 0x17
        /*000a*/ 	.short	(.L_15 - .L_14)
.L_14:
        /*000c*/ 	.word	0x00000000
        /*0010*/ 	.short	0x0008
        /*0012*/ 	.short	0x002c
        /*0014*/ 	.byte	0x00, 0xf0, 0x11, 0x00


	//----- nvinfo : EIATTR_KPARAM_INFO
	.align		4
.L_15:
        /*0018*/ 	.byte	0x04, 0x17
        /*001a*/ 	.short	(.L_17 - .L_16)
.L_16:
        /*001c*/ 	.word	0x00000000
        /*0020*/ 	.short	0x0007
        /*0022*/ 	.short	0x0028
        /*0024*/ 	.byte	0x00, 0xf0, 0x11, 0x00


	//----- nvinfo : EIATTR_KPARAM_INFO
	.align		4
.L_17:
        /*0028*/ 	.byte	0x04, 0x17
        /*002a*/ 	.short	(.L_19 - .L_18)
.L_18:
        /*002c*/ 	.word	0x00000000
        /*0030*/ 	.short	0x0006
        /*0032*/ 	.short	0x0024
        /*0034*/ 	.byte	0x00, 0xf0, 0x11, 0x00


	//----- nvinfo : EIATTR_KPARAM_INFO
	.align		4
.L_19:
        /*0038*/ 	.byte	0x04, 0x17
        /*003a*/ 	.short	(.L_21 - .L_20)
.L_20:
        /*003c*/ 	.word	0x00000000
        /*0040*/ 	.short	0x0005
        /*0042*/ 	.short	0x0020
        /*0044*/ 	.byte	0x00, 0xf0, 0x11, 0x00


	//----- nvinfo : EIATTR_KPARAM_INFO
	.align		4
.L_21:
        /*0048*/ 	.byte	0x04, 0x17
        /*004a*/ 	.short	(.L_23 - .L_22)
.L_22:
        /*004c*/ 	.word	0x00000000
        /*0050*/ 	.short	0x0004
        /*0052*/ 	.short	0x001c
        /*0054*/ 	.byte	0x00, 0xf0, 0x11, 0x00


	//----- nvinfo : EIATTR_KPARAM_INFO
	.align		4
.L_23:
        /*0058*/ 	.byte	0x04, 0x17
        /*005a*/ 	.short	(.L_25 - .L_24)
.L_24:
        /*005c*/ 	.word	0x00000000
        /*0060*/ 	.short	0x0003
        /*0062*/ 	.short	0x0018
        /*0064*/ 	.byte	0x00, 0xf0, 0x11, 0x00


	//----- nvinfo : EIATTR_KPARAM_INFO
	.align		4
.L_25:
        /*0068*/ 	.byte	0x04, 0x17
        /*006a*/ 	.short	(.L_27 - .L_26)
.L_26:
        /*006c*/ 	.word	0x00000000
        /*0070*/ 	.short	0x0002
        /*0072*/ 	.short	0x0010
        /*0074*/ 	.byte	0x00, 0xf5, 0x21, 0x00


	//----- nvinfo : EIATTR_KPARAM_INFO
	.align		4
.L_27:
        /*0078*/ 	.byte	0x04, 0x17
        /*007a*/ 	.short	(.L_29 - .L_28)
.L_28:
        /*007c*/ 	.word	0x00000000
        /*0080*/ 	.short	0x0001
        /*0082*/ 	.short	0x0008
        /*0084*/ 	.byte	0x00, 0xf5, 0x21, 0x00


	//----- nvinfo : EIATTR_KPARAM_INFO
	.align		4
.L_29:
        /*0088*/ 	.byte	0x04, 0x17
        /*008a*/ 	.short	(.L_31 - .L_30)
.L_30:
        /*008c*/ 	.word	0x00000000
        /*0090*/ 	.short	0x0000
        /*0092*/ 	.short	0x0000
        /*0094*/ 	.byte	0x00, 0xf5, 0x21, 0x00


	//----- nvinfo : EIATTR_SPARSE_MMA_MASK
	.align		4
.L_31:
        /*0098*/ 	.byte	0x03, 0x50
        /*009a*/ 	.short	0x0000


	//----- nvinfo : EIATTR_MAXREG_COUNT
	.align		4
        /*009c*/ 	.byte	0x03, 0x1b
        /*009e*/ 	.short	0x00ff


	//----- nvinfo : EIATTR_NUM_BARRIERS
	.align		4
        /*00a0*/ 	.byte	0x02, 0x4c
        /*00a2*/ 	.byte	0x01
	.zero		1


	//----- nvinfo : EIATTR_MERCURY_ISA_VERSION
	.align		4
        /*00a4*/ 	.byte	0x03, 0x5f
        /*00a6*/ 	.short	0x0101


	//----- nvinfo : EIATTR_VRC_CTA_INIT_COUNT
	.align		4
        /*00a8*/ 	.byte	0x02, 0x4a
	.zero		1
	.zero		1


	//----- nvinfo : EIATTR_EXIT_INSTR_OFFSETS
	.align		4
        /*00ac*/ 	.byte	0x04, 0x1c
        /*00ae*/ 	.short	(.L_33 - .L_32)


	//   ....[0]....
.L_32:
        /*00b0*/ 	.word	0x00000ef0


	//   ....[1]....
        /*00b4*/ 	.word	0x00000f60


	//   ....[2]....
        /*00b8*/ 	.word	0x00001520


	//----- nvinfo : EIATTR_CRS_STACK_SIZE
	.align		4
.L_33:
        /*00bc*/ 	.byte	0x04, 0x1e
        /*00be*/ 	.short	(.L_35 - .L_34)
.L_34:
        /*00c0*/ 	.word	0x00000000


	//----- nvinfo : EIATTR_CBANK_PARAM_SIZE
	.align		4
.L_35:
        /*00c4*/ 	.byte	0x03, 0x19
        /*00c6*/ 	.short	0x0030


	//----- nvinfo : EIATTR_PARAM_CBANK
	.align		4
        /*00c8*/ 	.byte	0x04, 0x0a
        /*00ca*/ 	.short	(.L_37 - .L_36)
	.align		4
.L_36:
        /*00cc*/ 	.word	index@(.nv.constant0._Z17tiledMatmulKernelPKfS0_Pfiiiiii)
        /*00d0*/ 	.short	0x0380
        /*00d2*/ 	.short	0x0030


	//----- nvinfo : EIATTR_SW_WAR
	.align		4
.L_37:
        /*00d4*/ 	.byte	0x04, 0x36
        /*00d6*/ 	.short	(.L_39 - .L_38)
.L_38:
        /*00d8*/ 	.word	0x00000008
.L_39:


//--------------------- .nv.info._Z17naiveMatmulKernelPKfS0_Pfiiiiii --------------------------
	.section	.nv.info._Z17naiveMatmulKernelPKfS0_Pfiiiiii,"",@"SHT_CUDA_INFO"
	.sectionflags	@""
	.align	4


	//----- nvinfo : EIATTR_CUDA_API_VERSION
	.align		4
        /*0000*/ 	.byte	0x04, 0x37
        /*0002*/ 	.short	(.L_41 - .L_40)
.L_40:
        /*0004*/ 	.word	0x00000082


	//----- nvinfo : EIATTR_KPARAM_INFO
	.align		4
.L_41:
        /*0008*/ 	.byte	0x04, 0x17
        /*000a*/ 	.short	(.L_43 - .L_42)
.L_42:
        /*000c*/ 	.word	0x00000000
        /*0010*/ 	.short	0x0008
        /*0012*/ 	.short	0x002c
        /*0014*/ 	.byte	0x00, 0xf0, 0x11, 0x00


	//----- nvinfo : EIATTR_KPARAM_INFO
	.align		4
.L_43:
        /*0018*/ 	.byte	0x04, 0x17
        /*001a*/ 	.short	(.L_45 - .L_44)
.L_44:
        /*001c*/ 	.word	0x00000000
        /*0020*/ 	.short	0x0007
        /*0022*/ 	.short	0x0028
        /*0024*/ 	.byte	0x00, 0xf0, 0x11, 0x00


	//----- nvinfo : EIATTR_KPARAM_INFO
	.align		4
.L_45:
        /*0028*/ 	.byte	0x04, 0x17
        /*002a*/ 	.short	(.L_47 - .L_46)
.L_46:
        /*002c*/ 	.word	0x00000000
        /*0030*/ 	.short	0x0006
        /*0032*/ 	.short	0x0024
        /*0034*/ 	.byte	0x00, 0xf0, 0x11, 0x00


	//----- nvinfo : EIATTR_KPARAM_INFO
	.align		4
.L_47:
        /*0038*/ 	.byte	0x04, 0x17
        /*003a*/ 	.short	(.L_49 - .L_48)
.L_48:
        /*003c*/ 	.word	0x00000000
        /*0040*/ 	.short	0x0005
        /*0042*/ 	.short	0x0020
        /*0044*/ 	.byte	0x00, 0xf0, 0x11, 0x00


	//----- nvinfo : EIATTR_KPARAM_INFO
	.align		4
.L_49:
        /*0048*/ 	.byte	0x04, 0x17
        /*004a*/ 	.short	(.L_51 - .L_50)
.L_50:
        /*004c*/ 	.word	0x00000000
        /*0050*/ 	.short	0x0004
        /*0052*/ 	.short	0x001c
        /*0054*/ 	.byte	0x00, 0xf0, 0x11, 0x00


	//----- nvinfo : EIATTR_KPARAM_INFO
	.align		4
.L_51:
        /*0058*/ 	.byte	0x04, 0x17
        /*005a*/ 	.short	(.L_53 - .L_52)
.L_52:
        /*005c*/ 	.word	0x00000000
        /*0060*/ 	.short	0x0003
        /*0062*/ 	.short	0x0018
        /*0064*/ 	.byte	0x00, 0xf0, 0x11, 0x00


	//----- nvinfo : EIATTR_KPARAM_INFO
	.align		4
.L_53:
        /*0068*/ 	.byte	0x04, 0x17
        /*006a*/ 	.short	(.L_55 - .L_54)
.L_54:
        /*006c*/ 	.word	0x00000000
        /*0070*/ 	.short	0x0002
        /*0072*/ 	.short	0x0010
        /*0074*/ 	.byte	0x00, 0xf5, 0x21, 0x00


	//----- nvinfo : EIATTR_KPARAM_INFO
	.align		4
.L_55:
        /*0078*/ 	.byte	0x04, 0x17
        /*007a*/ 	.short	(.L_57 - .L_56)
.L_56:
        /*007c*/ 	.word	0x00000000
        /*0080*/ 	.short	0x0001
        /*0082*/ 	.short	0x0008
        /*0084*/ 	.byte	0x00, 0xf5, 0x21, 0x00


	//----- nvinfo : EIATTR_KPARAM_INFO
	.align		4
.L_57:
        /*0088*/ 	.byte	0x04, 0x17
        /*008a*/ 	.short	(.L_59 - .L_58)
.L_58:
        /*008c*/ 	.word	0x00000000
        /*0090*/ 	.short	0x0000
        /*0092*/ 	.short	0x0000
        /*0094*/ 	.byte	0x00, 0xf5, 0x21, 0x00


	//----- nvinfo : EIATTR_SPARSE_MMA_MASK
	.align		4
.L_59:
        /*0098*/ 	.byte	0x03, 0x50
        /*009a*/ 	.short	0x0000


	//----- nvinfo : EIATTR_MAXREG_COUNT
	.align		4
        /*009c*/ 	.byte	0x03, 0x1b
        /*009e*/ 	.short	0x00ff


	//----- nvinfo : EIATTR_MERCURY_ISA_VERSION
	.align		4
        /*00a0*/ 	.byte	0x03, 0x5f
        /*00a2*/ 	.short	0x0101


	//----- nvinfo : EIATTR_VRC_CTA_INIT_COUNT
	.align		4
        /*00a4*/ 	.byte	0x02, 0x4a
	.zero		1
	.zero		1


	//----- nvinfo : EIATTR_EXIT_INSTR_OFFSETS
	.align		4
        /*00a8*/ 	.byte	0x04, 0x1c
        /*00aa*/ 	.short	(.L_61 - .L_60)


	//   ....[0]....
.L_60:
        /*00ac*/ 	.word	0x000000c0


	//   ....[1]....
        /*00b0*/ 	.word	0x000008a0


	//----- nvinfo : EIATTR_CBANK_PARAM_SIZE
	.align		4
.L_61:
        /*00b4*/ 	.byte	0x03, 0x19
        /*00b6*/ 	.short	0x0030


	//----- nvinfo : EIATTR_PARAM_CBANK
	.align		4
        /*00b8*/ 	.byte	0x04, 0x0a
        /*00ba*/ 	.short	(.L_63 - .L_62)
	.align		4
.L_62:
        /*00bc*/ 	.word	index@(.nv.constant0._Z17naiveMatmulKernelPKfS0_Pfiiiiii)
        /*00c0*/ 	.short	0x0380
        /*00c2*/ 	.short	0x0030


	//----- nvinfo : EIATTR_SW_WAR
	.align		4
.L_63:
        /*00c4*/ 	.byte	0x04, 0x36
        /*00c6*/ 	.short	(.L_65 - .L_64)
.L_64:
        /*00c8*/ 	.word	0x00000008
.L_65:


//--------------------- .nv.callgraph             --------------------------
	.section	.nv.callgraph,"",@"SHT_CUDA_CALLGRAPH"
	.align	4
	.sectionentsize	8
	.align		4
        /*0000*/ 	.word	0x00000000
	.align		4
        /*0004*/ 	.word	0xffffffff
	.align		4
        /*0008*/ 	.word	0x00000000
	.align		4
        /*000c*/ 	.word	0xfffffffe
	.align		4
        /*0010*/ 	.word	0x00000000
	.align		4
        /*0014*/ 	.word	0xfffffffd
	.align		4
        /*0018*/ 	.word	0x00000000
	.align		4
        /*001c*/ 	.word	0xfffffffc


//--------------------- .text._Z17tiledMatmulKernelPKfS0_Pfiiiiii --------------------------
	.section	.text._Z17tiledMatmulKernelPKfS0_Pfiiiiii,"ax",@progbits
	.align	128
        .global         _Z17tiledMatmulKernelPKfS0_Pfiiiiii
        .type           _Z17tiledMatmulKernelPKfS0_Pfiiiiii,@function
        .size           _Z17tiledMatmulKernelPKfS0_Pfiiiiii,(.L_x_12 - _Z17tiledMatmulKernelPKfS0_Pfiiiiii)
        .other          _Z17tiledMatmulKernelPKfS0_Pfiiiiii,@"STO_CUDA_ENTRY STV_DEFAULT"
_Z17tiledMatmulKernelPKfS0_Pfiiiiii:
.text._Z17tiledMatmulKernelPKfS0_Pfiiiiii:
[----:B------:R-:W-:Y:S01]  /*0000*/  LDC R1, c[0x0][0x37c] ;  /* 0x0000df00ff017b82 */ /* 0x000fe20000000800 */
[----:B------:R-:W0:Y:S01]  /*0010*/  LDCU UR4, c[0x0][0x3a0] ;  /* 0x00007400ff0477ac */ /* 0x000e220008000800 */
[----:B------:R-:W-:Y:S01]  /*0020*/  HFMA2 R0, -RZ, RZ, 0, 0 ;  /* 0x00000000ff007431 */ /* 0x000fe200000001ff */
[----:B------:R-:W-:Y:S01]  /*0030*/  CS2R R2, SRZ ;  /* 0x0000000000027805 */ /* 0x000fe2000001ff00 */
[----:B------:R-:W-:Y:S01]  /*0040*/  HFMA2 R73, -RZ, RZ, 0, 0 ;  /* 0x00000000ff497431 */ /* 0x000fe200000001ff */
[----:B------:R-:W-:Y:S01]  /*0050*/  CS2R R4, SRZ ;  /* 0x0000000000047805 */ /* 0x000fe2000001ff00 */
[----:B------:R-:W-:Y:S01]  /*0060*/  HFMA2 R79, -RZ, RZ, 0, 0 ;  /* 0x00000000ff4f7431 */ /* 0x000fe200000001ff */
[----:B------:R-:W-:Y:S01]  /*0070*/  CS2R R6, SRZ ;  /* 0x0000000000067805 */ /* 0x000fe2000001ff00 */
[----:B------:R-:W-:Y:S01]  /*0080*/  HFMA2 R85, -RZ, RZ, 0, 0 ;  /* 0x00000000ff557431 */ /* 0x000fe200000001ff */
[----:B------:R-:W-:Y:S01]  /*0090*/  CS2R R8, SRZ ;  /* 0x0000000000087805 */ /* 0x000fe2000001ff00 */
[----:B------:R-:W-:Y:S01]  /*00a0*/  HFMA2 R91, -RZ, RZ, 0, 0 ;  /* 0x00000000ff5b7431 */ /* 0x000fe200000001ff */
[----:B------:R-:W-:-:S02]  /*00b0*/  CS2R R10, SRZ ;  /* 0x00000000000a7805 */ /* 0x000fc4000001ff00 */
[----:B------:R-:W-:Y:S02]  /*00c0*/  CS2R R12, SRZ ;  /* 0x00000000000c7805 */ /* 0x000fe4000001ff00 */
[----:B------:R-:W-:Y:S02]  /*00d0*/  CS2R R14, SRZ ;  /* 0x00000000000e7805 */ /* 0x000fe4000001ff00 */
[----:B------:R-:W-:Y:S02]  /*00e0*/  CS2R R16, SRZ ;  /* 0x0000000000107805 */ /* 0x000fe4000001ff00 */
[----:B------:R-:W-:Y:S02]  /*00f0*/  CS2R R18, SRZ ;  /* 0x0000000000127805 */ /* 0x000fe4000001ff00 */
[----:B------:R-:W-:Y:S02]  /*0100*/  CS2R R20, SRZ ;  /* 0x0000000000147805 */ /* 0x000fe4000001ff00 */
[----:B------:R-:W-:-:S02]  /*0110*/  CS2R R22, SRZ ;  /* 0x0000000000167805 */ /* 0x000fc4000001ff00 */
[----:B------:R-:W-:Y:S01]  /*0120*/  CS2R R24, SRZ ;  /* 0x0000000000187805 */ /* 0x000fe2000001ff00 */
[----:B0-----:R-:W-:Y:S01]  /*0130*/  UISETP.GE.AND UP0, UPT, UR4, 0x1, UPT ;  /* 0x000000010400788c */ /* 0x001fe2000bf06270 */
[----:B------:R-:W-:Y:S02]  /*0140*/  CS2R R26, SRZ ;  /* 0x00000000001a7805 */ /* 0x000fe4000001ff00 */
[----:B------:R-:W-:Y:S02]  /*0150*/  CS2R R28, SRZ ;  /* 0x00000000001c7805 */ /* 0x000fe4000001ff00 */
[----:B------:R-:W-:Y:S02]  /*0160*/  CS2R R30, SRZ ;  /* 0x00000000001e7805 */ /* 0x000fe4000001ff00 */
[----:B------:R-:W-:Y:S02]  /*0170*/  CS2R R32, SRZ ;  /* 0x0000000000207805 */ /* 0x000fe4000001ff00 */
[----:B------:R-:W-:-:S02]  /*0180*/  CS2R R34, SRZ ;  /* 0x0000000000227805 */ /* 0x000fc4000001ff00 */
[----:B------:R-:W-:Y:S02]  /*0190*/  CS2R R36, SRZ ;  /* 0x0000000000247805 */ /* 0x000fe4000001ff00 */
[----:B------:R-:W-:Y:S02]  /*01a0*/  CS2R R38, SRZ ;  /* 0x0000000000267805 */ /* 0x000fe4000001ff00 */
[----:B------:R-:W-:Y:S02]  /*01b0*/  CS2R R56, SRZ ;  /* 0x0000000000387805 */ /* 0x000fe4000001ff00 */
[----:B------:R-:W-:Y:S02]  /*01c0*/  CS2R R58, SRZ ;  /* 0x00000000003a7805 */ /* 0x000fe4000001ff00 */
[----:B------:R-:W-:Y:S02]  /*01d0*/  CS2R R60, SRZ ;  /* 0x00000000003c7805 */ /* 0x000fe4000001ff00 */
[----:B------:R-:W-:-:S02]  /*01e0*/  CS2R R62, SRZ ;  /* 0x00000000003e7805 */ /* 0x000fc4000001ff00 */
[----:B------:R-:W-:Y:S02]  /*01f0*/  CS2R R64, SRZ ;  /* 0x0000000000407805 */ /* 0x000fe4000001ff00 */
[----:B------:R-:W-:Y:S02]  /*0200*/  CS2R R66, SRZ ;  /* 0x0000000000427805 */ /* 0x000fe4000001ff00 */
[----:B------:R-:W-:Y:S01]  /*0210*/  MOV R69, RZ ;  /* 0x000000ff00457202 */ /* 0x000fe20000000f00 */
[----:B------:R-:W-:Y:S01]  /*0220*/  IMAD.MOV.U32 R71, RZ, RZ, RZ ;  /* 0x000000ffff477224 */ /* 0x000fe200078e00ff */
[----:B------:R-:W-:Y:S01]  /*0230*/  MOV R75, RZ ;  /* 0x000000ff004b7202 */ /* 0x000fe20000000f00 */
[----:B------:R-:W-:Y:S01]  /*0240*/  IMAD.MOV.U32 R77, RZ, RZ, RZ ;  /* 0x000000ffff4d7224 */ /* 0x000fe200078e00ff */
[----:B------:R-:W-:Y:S01]  /*0250*/  MOV R81, RZ ;  /* 0x000000ff00517202 */ /* 0x000fe20000000f00 */
[----:B------:R-:W-:Y:S01]  /*0260*/  IMAD.MOV.U32 R83, RZ, RZ, RZ ;  /* 0x000000ffff537224 */ /* 0x000fe200078e00ff */
[----:B------:R-:W-:Y:S01]  /*0270*/  MOV R87, RZ ;  /* 0x000000ff00577202 */ /* 0x000fe20000000f00 */
[----:B------:R-:W-:Y:S01]  /*0280*/  IMAD.MOV.U32 R89, RZ, RZ, RZ ;  /* 0x000000ffff597224 */ /* 0x000fe200078e00ff */
[----:B------:R-:W-:Y:S01]  /*0290*/  MOV R93, RZ ;  /* 0x000000ff005d7202 */ /* 0x000fe20000000f00 */
[----:B------:R-:W0:Y:S01]  /*02a0*/  LDCU.64 UR8, c[0x0][0x358] ;  /* 0x00006b00ff0877ac */ /* 0x000e220008000a00 */
[----:B------:R-:W-:Y:S05]  /*02b0*/  BRA.U !UP0, `(.L_x_0) ;  /* 0x0000000908f47547 */ /* 0x000fea000b800000 */
[----:B------:R-:W1:Y:S01]  /*02c0*/  S2R R53, SR_TID.X ;  /* 0x0000000000357919 */ /* 0x000e620000002100 */
[----:B------:R-:W2:Y:S01]  /*02d0*/  S2UR UR5, SR_CgaCtaId ;  /* 0x00000000000579c3 */ /* 0x000ea20000008800 */
[----:B------:R-:W-:Y:S01]  /*02e0*/  UMOV UR4, 0x400 ;  /* 0x0000040000047882 */ /* 0x000fe20000000000 */
[----:B------:R-:W-:Y:S01]  /*02f0*/  IMAD.MOV.U32 R68, RZ, RZ, RZ ;  /* 0x000000ffff447224 */ /* 0x000fe200078e00ff */
[----:B------:R-:W3:Y:S01]  /*0300*/  S2R R51, SR_CTAID.Y ;  /* 0x0000000000337919 */ /* 0x000ee20000002600 */
[----:B--2---:R-:W-:Y:S01]  /*0310*/  ULEA UR4, UR5, UR4, 0x18 ;  /* 0x0000000405047291 */ /* 0x004fe2000f8ec0ff */
[----:B-1----:R-:W-:Y:S01]  /*0320*/  SHF.R.U32.HI R0, RZ, 0x1, R53 ;  /* 0x00000001ff007819 */ /* 0x002fe20000011635 */
[C---:B------:R-:W-:Y:S01]  /*0330*/  IMAD.SHL.U32 R40, R53.reuse, 0x10, RZ ;  /* 0x0000001035287824 */ /* 0x040fe200078e00ff */
[----:B------:R-:W-:Y:S02]  /*0340*/  SHF.L.U32 R41, R53, 0x2, RZ ;  /* 0x0000000235297819 */ /* 0x000fe400000006ff */
[----:B------:R-:W-:-:S02]  /*0350*/  LOP3.LUT R0, R0, 0x1fc, RZ, 0xc0, !PT ;  /* 0x000001fc00007812 */ /* 0x000fc400078ec0ff */
[----:B------:R-:W-:Y:S02]  /*0360*/  LOP3.LUT R40, R40, 0x3f80, RZ, 0xc0, !PT ;  /* 0x00003f8028287812 */ /* 0x000fe400078ec0ff */
[----:B------:R-:W-:Y:S02]  /*0370*/  LOP3.LUT R41, R41, 0x1c, RZ, 0xc0, !PT ;  /* 0x0000001c29297812 */ /* 0x000fe400078ec0ff */
[----:B---3--:R-:W-:Y:S02]  /*0380*/  LEA R51, R51, R0, 0x7 ;  /* 0x0000000033337211 */ /* 0x008fe400078e38ff */
[----:B------:R-:W-:Y:S02]  /*0390*/  IADD3 R50, PT, PT, R41, UR4, R40 ;  /* 0x0000000429327c10 */ /* 0x000fe4000fffe028 */
[----:B------:R-:W-:Y:S02]  /*03a0*/  MOV R0, RZ ;  /* 0x000000ff00007202 */ /* 0x000fe40000000f00 */
[----:B------:R-:W-:-:S07]  /*03b0*/  LOP3.LUT R49, R53, 0x7, RZ, 0xc0, !PT ;  /* 0x0000000735317812 */ /* 0x000fce00078ec0ff */
.L_x_5:
[----:B------:R-:W1:Y:S01]  /*03c0*/  LDC R55, c[0x0][0x3a0] ;  /* 0x0000e800ff377b82 */ /* 0x000e620000000800 */
[----:B------:R-:W2:Y:S01]  /*03d0*/  LDCU UR4, c[0x0][0x398] ;  /* 0x00007300ff0477ac */ /* 0x000ea20008000800 */
[----:B------:R-:W-:-:S04]  /*03e0*/  SHF.L.U32 R48, R68, 0x3, RZ ;  /* 0x0000000344307819 */ /* 0x000fc800000006ff */
[----:B------:R-:W-:Y:S01]  /*03f0*/  LOP3.LUT R40, R48, 0x7, R53, 0xf8, !PT ;  /* 0x0000000730287812 */ /* 0x000fe200078ef835 */
[----:B------:R-:W3:Y:S01]  /*0400*/  S2R R52, SR_TID.X ;  /* 0x0000000000347919 */ /* 0x000ee20000002100 */
[----:B------:R-:W4:Y:S02]  /*0410*/  LDC R76, c[0x0][0x39c] ;  /* 0x0000e700ff4c7b82 */ /* 0x000f240000000800 */
[----:B-1----:R-:W-:-:S04]  /*0420*/  ISETP.GE.AND P0, PT, R40, R55, PT ;  /* 0x000000372800720c */ /* 0x002fc80003f06270 */
[----:B--2---:R-:W-:-:S13]  /*0430*/  ISETP.GE.OR P0, PT, R51, UR4, P0 ;  /* 0x0000000433007c0c */ /* 0x004fda0008706670 */
[----:B------:R-:W1:Y:S01]  /*0440*/  @!P0 LDC.64 R46, c[0x0][0x380] ;  /* 0x0000e000ff2e8b82 */ /* 0x000e620000000a00 */
[----:B------:R-:W-:-:S04]  /*0450*/  @!P0 IMAD.IADD R40, R49, 0x1, R48 ;  /* 0x0000000131288824 */ /* 0x000fc800078e0230 */
[----:B------:R-:W-:-:S04]  /*0460*/  @!P0 IMAD R41, R51, R55, R40 ;  /* 0x0000003733298224 */ /* 0x000fc800078e0228 */
[----:B-1----:R-:W-:-:S04]  /*0470*/  @!P0 IMAD.WIDE R46, R41, 0x4, R46 ;  /* 0x00000004292e8825 */ /* 0x002fc800078e022e */
[C---:B------:R-:W-:Y:S02]  /*0480*/  @!P0 IMAD.WIDE.U32 R40, R55.reuse, 0x4, R46 ;  /* 0x0000000437288825 */ /* 0x040fe400078e002e */
[----:B0-----:R-:W2:Y:S02]  /*0490*/  @!P0 LDG.E R47, desc[UR8][R46.64] ;  /* 0x000000082e2f8981 */ /* 0x001ea4000c1e1900 */
[C---:B------:R-:W-:Y:S02]  /*04a0*/  @!P0 IMAD.WIDE.U32 R42, R55.reuse, 0x4, R40 ;  /* 0x00000004372a8825 */ /* 0x040fe400078e0028 */
[----:B------:R-:W5:Y:S02]  /*04b0*/  @!P0 LDG.E R41, desc[UR8][R40.64] ;  /* 0x0000000828298981 */ /* 0x000f64000c1e1900 */
[----:B------:R-:W-:Y:S02]  /*04c0*/  @!P0 IMAD.WIDE.U32 R44, R55, 0x4, R42 ;  /* 0x00000004372c8825 */ /* 0x000fe400078e002a */
[----:B------:R-:W5:Y:S04]  /*04d0*/  @!P0 LDG.E R43, desc[UR8][R42.64] ;  /* 0x000000082a2b8981 */ /* 0x000f68000c1e1900 */
[----:B------:R-:W5:Y:S01]  /*04e0*/  @!P0 LDG.E R45, desc[UR8][R44.64] ;  /* 0x000000082c2d8981 */ /* 0x000f62000c1e1900 */
[----:B------:R-:W0:Y:S01]  /*04f0*/  S2R R74, SR_CTAID.X ;  /* 0x00000000004a7919 */ /* 0x000e220000002500 */
[----:B---3--:R-:W-:-:S04]  /*0500*/  SHF.R.U32.HI R70, RZ, 0x5, R52 ;  /* 0x00000005ff467819 */ /* 0x008fc80000011634 */
[----:B------:R-:W-:Y:S02]  /*0510*/  LOP3.LUT R72, R70, 0x1c, RZ, 0xc0, !PT ;  /* 0x0000001c46487812 */ /* 0x000fe400078ec0ff */
[----:B------:R-:W-:Y:S02]  /*0520*/  LOP3.LUT R70, R52, 0x7f, RZ, 0xc0, !PT ;  /* 0x0000007f34467812 */ /* 0x000fe400078ec0ff */
[----:B------:R-:W-:Y:S01]  /*0530*/  IADD3 R72, PT, PT, R48, R72, RZ ;  /* 0x0000004830487210 */ /* 0x000fe20007ffe0ff */
[----:B------:R-:W1:Y:S03]  /*0540*/  S2R R54, SR_CgaCtaId ;  /* 0x0000000000367919 */ /* 0x000e660000008800 */
[----:B------:R-:W-:Y:S01]  /*0550*/  ISETP.GE.AND P1, PT, R72, R55, PT ;  /* 0x000000374800720c */ /* 0x000fe20003f26270 */
[----:B------:R-:W-:Y:S01]  /*0560*/  BSSY.RECONVERGENT B0, `(.L_x_1) ;  /* 0x000001f000007945 */ /* 0x000fe20003800200 */
[----:B0-----:R-:W-:-:S04]  /*0570*/  LEA R70, R74, R70, 0x7 ;  /* 0x000000464a467211 */ /* 0x001fc800078e38ff */
[----:B----4-:R-:W-:Y:S01]  /*0580*/  ISETP.GE.OR P1, PT, R70, R76, P1 ;  /* 0x0000004c4600720c */ /* 0x010fe20000f26670 */
[----:B--2---:R0:W-:Y:S04]  /*0590*/  @!P0 STS [R50], R47 ;  /* 0x0000002f32008388 */ /* 0x0041e80000000800 */
[----:B-----5:R0:W-:Y:S04]  /*05a0*/  @!P0 STS [R50+0x20], R41 ;  /* 0x0000202932008388 */ /* 0x0201e80000000800 */
[----:B------:R0:W-:Y:S04]  /*05b0*/  @!P0 STS [R50+0x40], R43 ;  /* 0x0000402b32008388 */ /* 0x0001e80000000800 */
[----:B------:R0:W-:Y:S01]  /*05c0*/  @!P0 STS [R50+0x60], R45 ;  /* 0x0000602d32008388 */ /* 0x0001e20000000800 */
[----:B-1----:R-:W-:Y:S05]  /*05d0*/  @P1 BRA `(.L_x_2) ;  /* 0x00000000005c1947 */ /* 0x002fea0003800000 */
[----:B0-----:R-:W0:Y:S01]  /*05e0*/  LDC.64 R40, c[0x0][0x388] ;  /* 0x0000e200ff287b82 */ /* 0x001e220000000a00 */
[----:B------:R-:W-:-:S04]  /*05f0*/  IMAD R43, R72, R76, R70 ;  /* 0x0000004c482b7224 */ /* 0x000fc800078e0246 */
[----:B0-----:R-:W-:-:S04]  /*0600*/  IMAD.WIDE R40, R43, 0x4, R40 ;  /* 0x000000042b287825 */ /* 0x001fc800078e0228 */
[C---:B------:R-:W-:Y:S02]  /*0610*/  IMAD.WIDE R42, R76.reuse, 0x4, R40 ;  /* 0x000000044c2a7825 */ /* 0x040fe400078e0228 */
[----:B------:R-:W2:Y:S02]  /*0620*/  LDG.E R40, desc[UR8][R40.64] ;  /* 0x0000000828287981 */ /* 0x000ea4000c1e1900 */
[C---:B------:R-:W-:Y:S02]  /*0630*/  IMAD.WIDE R44, R76.reuse, 0x4, R42 ;  /* 0x000000044c2c7825 */ /* 0x040fe400078e022a */
[----:B------:R-:W3:Y:S02]  /*0640*/  LDG.E R42, desc[UR8][R42.64] ;  /* 0x000000082a2a7981 */ /* 0x000ee4000c1e1900 */
[----:B------:R-:W-:Y:S02]  /*0650*/  IMAD.WIDE R46, R76, 0x4, R44 ;  /* 0x000000044c2e7825 */ /* 0x000fe400078e022c */
[----:B------:R-:W4:Y:S04]  /*0660*/  LDG.E R44, desc[UR8][R44.64] ;  /* 0x000000082c2c7981 */ /* 0x000f28000c1e1900 */
[----:B------:R-:W5:Y:S01]  /*0670*/  LDG.E R46, desc[UR8][R46.64] ;  /* 0x000000082e2e7981 */ /* 0x000f62000c1e1900 */
[----:B------:R-:W0:Y:S01]  /*0680*/  S2UR UR5, SR_CgaCtaId ;  /* 0x00000000000579c3 */ /* 0x000e220000008800 */
[----:B------:R-:W-:Y:S01]  /*0690*/  UMOV UR4, 0x400 ;  /* 0x0000040000047882 */ /* 0x000fe20000000000 */
[C---:B------:R-:W-:Y:S01]  /*06a0*/  IMAD.SHL.U32 R55, R52.reuse, 0x10, RZ ;  /* 0x0000001034377824 */ /* 0x040fe200078e00ff */
[----:B------:R-:W-:Y:S01]  /*06b0*/  UIADD3 UR4, UPT, UPT, UR4, 0x1000, URZ ;  /* 0x0000100004047890 */ /* 0x000fe2000fffe0ff */
[----:B------:R-:W-:-:S03]  /*06c0*/  SHF.L.U32 R70, R52, 0x2, RZ ;  /* 0x0000000234467819 */ /* 0x000fc600000006ff */
[----:B------:R-:W-:Y:S02]  /*06d0*/  LOP3.LUT R55, R55, 0x3800, RZ, 0xc0, !PT ;  /* 0x0000380037377812 */ /* 0x000fe400078ec0ff */
[----:B------:R-:W-:Y:S01]  /*06e0*/  LOP3.LUT R70, R70, 0x1fc, RZ, 0xc0, !PT ;  /* 0x000001fc46467812 */ /* 0x000fe200078ec0ff */
[----:B0-----:R-:W-:-:S06]  /*06f0*/  ULEA UR4, UR5, UR4, 0x18 ;  /* 0x0000000405047291 */ /* 0x001fcc000f8ec0ff */
[----:B------:R-:W-:-:S05]  /*0700*/  IADD3 R55, PT, PT, R70, UR4, R55 ;  /* 0x0000000446377c10 */ /* 0x000fca000fffe037 */
[----:B--2---:R1:W-:Y:S04]  /*0710*/  STS [R55], R40 ;  /* 0x0000002837007388 */ /* 0x0043e80000000800 */
[----:B---3--:R1:W-:Y:S04]  /*0720*/  STS [R55+0x200], R42 ;  /* 0x0002002a37007388 */ /* 0x0083e80000000800 */
[----:B----4-:R1:W-:Y:S04]  /*0730*/  STS [R55+0x400], R44 ;  /* 0x0004002c37007388 */ /* 0x0103e80000000800 */
[----:B-----5:R1:W-:Y:S02]  /*0740*/  STS [R55+0x600], R46 ;  /* 0x0006002e37007388 */ /* 0x0203e40000000800 */
.L_x_2:
[----:B------:R-:W-:Y:S05]  /*0750*/  BSYNC.RECONVERGENT B0 ;  /* 0x0000000000007941 */ /* 0x000fea0003800200 */
.L_x_1:
[----:B------:R-:W-:Y:S01]  /*0760*/  BAR.SYNC.DEFER_BLOCKING 0x0 ;  /* 0x0000000000007b1d */ /* 0x000fe20000010000 */
[C---:B-1----:R-:W-:Y:S01]  /*0770*/  SHF.L.U32 R40, R52.reuse, 0x5, RZ ;  /* 0x0000000534287819 */ /* 0x042fe200000006ff */
[----:B0-----:R-:W-:Y:S01]  /*0780*/  IMAD.SHL.U32 R41, R52, 0x10, RZ ;  /* 0x0000001034297824 */ /* 0x001fe200078e00ff */
[----:B------:R-:W-:Y:S02]  /*0790*/  MOV R43, 0x400 ;  /* 0x00000400002b7802 */ /* 0x000fe40000000f00 */
[----:B------:R-:W-:Y:S01]  /*07a0*/  LOP3.LUT R40, R40, 0x7800, RZ, 0xc0, !PT ;  /* 0x0000780028287812 */ /* 0x000fe200078ec0ff */
[----:B------:R-:W0:Y:S01]  /*07b0*/  LDCU UR4, c[0x0][0x3a0] ;  /* 0x00007400ff0477ac */ /* 0x000e220008000800 */
[----:B------:R-:W-:Y:S02]  /*07c0*/  LEA R43, R54, R43, 0x18 ;  /* 0x0000002b362b7211 */ /* 0x000fe400078ec0ff */
[----:B------:R-:W-:Y:S01]  /*07d0*/  LOP3.LUT R40, R40, 0x60, R41, 0xf8, !PT ;  /* 0x0000006028287812 */ /* 0x000fe200078ef829 */
[----:B------:R-:W-:-:S03]  /*07e0*/  UMOV UR7, 0x80 ;  /* 0x0000008000077882 */ /* 0x000fc60000000000 */
[----:B------:R-:W-:-:S07]  /*07f0*/  IADD3 R40, PT, PT, R40, 0x200, R43 ;  /* 0x0000020028287810 */ /* 0x000fce0007ffe02b */
.L_x_4:
[----:B0-----:R-:W-:-:S13]  /*0800*/  ISETP.GE.AND P0, PT, R48, UR4, PT ;  /* 0x0000000430007c0c */ /* 0x001fda000bf06270 */
[----:B------:R-:W-:Y:S05]  /*0810*/  @P0 BRA `(.L_x_3) ;  /* 0x0000000400700947 */ /* 0x000fea0003800000 */
[----:B------:R-:W0:Y:S01]  /*0820*/  S2R R42, SR_TID.X ;  /* 0x00000000002a7919 */ /* 0x000e220000002100 */
[----:B------:R-:W1:Y:S01]  /*0830*/  S2UR UR6, SR_CgaCtaId ;  /* 0x00000000000679c3 */ /* 0x000e620000008800 */
[----:B------:R-:W-:Y:S02]  /*0840*/  UMOV UR5, 0x400 ;  /* 0x0000040000057882 */ /* 0x000fe40000000000 */
[----:B------:R-:W-:Y:S01]  /*0850*/  UIADD3 UR5, UPT, UPT, UR5, 0x1000, URZ ;  /* 0x0000100005057890 */ /* 0x000fe2000fffe0ff */
[----:B------:R-:W-:Y:S04]  /*0860*/  LDS R44, [R40+-0x180] ;  /* 0xfffe8000282c7984 */ /* 0x000fe80000000800 */
[----:B------:R-:W-:Y:S04]  /*0870*/  LDS R46, [R40+-0x100] ;  /* 0xffff0000282e7984 */ /* 0x000fe80000000800 */
[----:B------:R-:W-:Y:S04]  /*0880*/  LDS R52, [R40+-0x80] ;  /* 0xffff800028347984 */ /* 0x000fe80000000800 */
[----:B------:R-:W-:Y:S04]  /*0890*/  LDS R54, [R40] ;  /* 0x0000000028367984 */ /* 0x000fe80000000800 */
[----:B------:R-:W-:Y:S01]  /*08a0*/  LDS R70, [R40+0x80] ;  /* 0x0000800028467984 */ /* 0x000fe20000000800 */
[----:B-1----:R-:W-:-:S03]  /*08b0*/  ULEA UR5, UR6, UR5, 0x18 ;  /* 0x0000000506057291 */ /* 0x002fc6000f8ec0ff */
[----:B------:R-:W-:Y:S04]  /*08c0*/  LDS R72, [R40+0x100] ;  /* 0x0001000028487984 */ /* 0x000fe80000000800 */
[----:B------:R-:W-:Y:S01]  /*08d0*/  LDS R45, [R40+0x180] ;  /* 0x00018000282d7984 */ /* 0x000fe20000000800 */
[--C-:B0-----:R-:W-:Y:S02]  /*08e0*/  SHF.R.U32.HI R41, RZ, 0x2, R42.reuse ;  /* 0x00000002ff297819 */ /* 0x101fe4000001162a */
[----:B------:R-:W-:Y:S02]  /*08f0*/  SHF.R.U32.HI R43, RZ, 0x5, R42 ;  /* 0x00000005ff2b7819 */ /* 0x000fe4000001162a */
[----:B------:R-:W-:-:S04]  /*0900*/  LOP3.LUT R41, R41, 0x6, RZ, 0xc0, !PT ;  /* 0x0000000629297812 */ /* 0x000fc800078ec0ff */
[----:B------:R-:W-:Y:S02]  /*0910*/  LOP3.LUT R41, R41, 0x1, R42, 0xf8, !PT ;  /* 0x0000000129297812 */ /* 0x000fe400078ef82a */
[----:B------:R-:W-:-:S04]  /*0920*/  LOP3.LUT R42, R43, 0x1, RZ, 0xc0, !PT ;  /* 0x000000012b2a7812 */ /* 0x000fc800078ec0ff */
[----:B------:R-:W-:Y:S02]  /*0930*/  IADD3 R41, PT, PT, R41, R42, RZ ;  /* 0x0000002a29297210 */ /* 0x000fe40007ffe0ff */
[----:B------:R-:W-:Y:S02]  /*0940*/  LDS R42, [R40+-0x200] ;  /* 0xfffe0000282a7984 */ /* 0x000fe40000000800 */
[----:B------:R-:W-:-:S05]  /*0950*/  LEA R41, R41, UR5, 0x2 ;  /* 0x0000000529297c11 */ /* 0x000fca000f8e10ff */
[----:B------:R-:W0:Y:S04]  /*0960*/  LDS R43, [R41+UR7+-0x80] ;  /* 0xffff8007292b7984 */ /* 0x000e280008000800 */
[----:B------:R-:W1:Y:S04]  /*0970*/  LDS R47, [R41+UR7+-0x60] ;  /* 0xffffa007292f7984 */ /* 0x000e680008000800 */
[----:B------:R-:W2:Y:S04]  /*0980*/  LDS R55, [R41+UR7+-0x40] ;  /* 0xffffc00729377984 */ /* 0x000ea80008000800 */
[----:B------:R-:W3:Y:S04]  /*0990*/  LDS R74, [R41+UR7+-0x20] ;  /* 0xffffe007294a7984 */ /* 0x000ee80008000800 */
[----:B------:R-:W4:Y:S04]  /*09a0*/  LDS R76, [R41+UR7] ;  /* 0x00000007294c7984 */ /* 0x000f280008000800 */
[----:B------:R-:W5:Y:S01]  /*09b0*/  LDS R78, [R41+UR7+0x20] ;  /* 0x00002007294e7984 */ /* 0x000f620008000800 */
[C---:B0-----:R-:W-:Y:S01]  /*09c0*/  FFMA R66, R43.reuse, R42, R66 ;  /* 0x0000002a2b427223 */ /* 0x041fe20000000042 */
[C---:B------:R-:W-:Y:S01]  /*09d0*/  FFMA R62, R43.reuse, R44, R62 ;  /* 0x0000002c2b3e7223 */ /* 0x040fe2000000003e */
[C---:B------:R-:W-:Y:S01]  /*09e0*/  FFMA R64, R43.reuse, R46, R64 ;  /* 0x0000002e2b407223 */ /* 0x040fe20000000040 */
[C---:B------:R-:W-:Y:S01]  /*09f0*/  FFMA R57, R43.reuse, R52, R57 ;  /* 0x000000342b397223 */ /* 0x040fe20000000039 */
[C---:B------:R-:W-:Y:S01]  /*0a00*/  FFMA R32, R43.reuse, R54, R32 ;  /* 0x000000362b207223 */ /* 0x040fe20000000020 */
[C---:B------:R-:W-:Y:S01]  /*0a10*/  FFMA R24, R43.reuse, R70, R24 ;  /* 0x000000462b187223 */ /* 0x040fe20000000018 */
[C---:B------:R-:W-:Y:S01]  /*0a20*/  FFMA R16, R43.reuse, R72, R16 ;  /* 0x000000482b107223 */ /* 0x040fe20000000010 */
[----:B------:R-:W-:Y:S01]  /*0a30*/  FFMA R8, R43, R45, R8 ;  /* 0x0000002d2b087223 */ /* 0x000fe20000000008 */
[-C--:B-1----:R-:W-:Y:S01]  /*0a40*/  FFMA R60, R42, R47.reuse, R60 ;  /* 0x0000002f2a3c7223 */ /* 0x082fe2000000003c */
[-C--:B------:R-:W-:Y:S01]  /*0a50*/  FFMA R85, R44, R47.reuse, R85 ;  /* 0x0000002f2c557223 */ /* 0x080fe20000000055 */
[-C--:B------:R-:W-:Y:S01]  /*0a60*/  FFMA R71, R46, R47.reuse, R71 ;  /* 0x0000002f2e477223 */ /* 0x080fe20000000047 */
[-C--:B------:R-:W-:Y:S01]  /*0a70*/  FFMA R39, R52, R47.reuse, R39 ;  /* 0x0000002f34277223 */ /* 0x080fe20000000027 */
[-C--:B------:R-:W-:Y:S01]  /*0a80*/  FFMA R31, R54, R47.reuse, R31 ;  /* 0x0000002f361f7223 */ /* 0x080fe2000000001f */
[-C--:B------:R-:W-:Y:S01]  /*0a90*/  FFMA R23, R70, R47.reuse, R23 ;  /* 0x0000002f46177223 */ /* 0x080fe20000000017 */
[-C--:B------:R-:W-:Y:S01]  /*0aa0*/  FFMA R15, R72, R47.reuse, R15 ;  /* 0x0000002f480f7223 */ /* 0x080fe2000000000f */
[C---:B------:R-:W-:Y:S01]  /*0ab0*/  FFMA R7, R45.reuse, R47, R7 ;  /* 0x0000002f2d077223 */ /* 0x040fe20000000007 */
[----:B------:R-:W0:Y:S01]  /*0ac0*/  LDS R43, [R41+UR7+0x40] ;  /* 0x00004007292b7984 */ /* 0x000e220008000800 */
[-C--:B--2---:R-:W-:Y:S01]  /*0ad0*/  FFMA R58, R42, R55.reuse, R58 ;  /* 0x000000372a3a7223 */ /* 0x084fe2000000003a */
[-C--:B------:R-:W-:Y:S01]  /*0ae0*/  FFMA R83, R44, R55.reuse, R83 ;  /* 0x000000372c537223 */ /* 0x080fe20000000053 */
[-C--:B------:R-:W-:Y:S01]  /*0af0*/  FFMA R69, R46, R55.reuse, R69 ;  /* 0x000000372e457223 */ /* 0x080fe20000000045 */
[----:B------:R-:W1:Y:S01]  /*0b00*/  LDS R47, [R41+UR7+0x60] ;  /* 0x00006007292f7984 */ /* 0x000e620008000800 */
[-C--:B------:R-:W-:Y:S01]  /*0b10*/  FFMA R38, R52, R55.reuse, R38 ;  /* 0x0000003734267223 */ /* 0x080fe20000000026 */
[-C--:B------:R-:W-:Y:S01]  /*0b20*/  FFMA R30, R54, R55.reuse, R30 ;  /* 0x00000037361e7223 */ /* 0x080fe2000000001e */
[-C--:B------:R-:W-:Y:S01]  /*0b30*/  FFMA R22, R70, R55.reuse, R22 ;  /* 0x0000003746167223 */ /* 0x080fe20000000016 */
[-C--:B------:R-:W-:Y:S01]  /*0b40*/  FFMA R14, R72, R55.reuse, R14 ;  /* 0x00000037480e7223 */ /* 0x080fe2000000000e */
[C---:B------:R-:W-:Y:S01]  /*0b50*/  FFMA R6, R45.reuse, R55, R6 ;  /* 0x000000372d067223 */ /* 0x040fe20000000006 */
[-C--:B---3--:R-:W-:Y:S01]  /*0b60*/  FFMA R56, R42, R74.reuse, R56 ;  /* 0x0000004a2a387223 */ /* 0x088fe20000000038 */
[-C--:B------:R-:W-:Y:S01]  /*0b70*/  FFMA R81, R44, R74.reuse, R81 ;  /* 0x0000004a2c517223 */ /* 0x080fe20000000051 */
[-C--:B------:R-:W-:Y:S01]  /*0b80*/  FFMA R67, R46, R74.reuse, R67 ;  /* 0x0000004a2e437223 */ /* 0x080fe20000000043 */
[-C--:B------:R-:W-:Y:S01]  /*0b90*/  FFMA R37, R52, R74.reuse, R37 ;  /* 0x0000004a34257223 */ /* 0x080fe20000000025 */
[-C--:B------:R-:W-:Y:S01]  /*0ba0*/  FFMA R29, R54, R74.reuse, R29 ;  /* 0x0000004a361d7223 */ /* 0x080fe2000000001d */
[-C--:B------:R-:W-:Y:S01]  /*0bb0*/  FFMA R21, R70, R74.reuse, R21 ;  /* 0x0000004a46157223 */ /* 0x080fe20000000015 */
[-C--:B------:R-:W-:Y:S01]  /*0bc0*/  FFMA R13, R72, R74.reuse, R13 ;  /* 0x0000004a480d7223 */ /* 0x080fe2000000000d */
[C---:B------:R-:W-:Y:S01]  /*0bd0*/  FFMA R5, R45.reuse, R74, R5 ;  /* 0x0000004a2d057223 */ /* 0x040fe20000000005 */
[-C--:B----4-:R-:W-:Y:S01]  /*0be0*/  FFMA R93, R42, R76.reuse, R93 ;  /* 0x0000004c2a5d7223 */ /* 0x090fe2000000005d */
[-C--:B------:R-:W-:Y:S01]  /*0bf0*/  FFMA R79, R44, R76.reuse, R79 ;  /* 0x0000004c2c4f7223 */ /* 0x080fe2000000004f */
[-C--:B------:R-:W-:Y:S01]  /*0c00*/  FFMA R65, R46, R76.reuse, R65 ;  /* 0x0000004c2e417223 */ /* 0x080fe20000000041 */
[-C--:B------:R-:W-:Y:S01]  /*0c10*/  FFMA R36, R52, R76.reuse, R36 ;  /* 0x0000004c34247223 */ /* 0x080fe20000000024 */
[-C--:B------:R-:W-:Y:S01]  /*0c20*/  FFMA R28, R54, R76.reuse, R28 ;  /* 0x0000004c361c7223 */ /* 0x080fe2000000001c */
[-C--:B------:R-:W-:Y:S01]  /*0c30*/  FFMA R20, R70, R76.reuse, R20 ;  /* 0x0000004c46147223 */ /* 0x080fe20000000014 */
[-C--:B------:R-:W-:Y:S01]  /*0c40*/  FFMA R12, R72, R76.reuse, R12 ;  /* 0x0000004c480c7223 */ /* 0x080fe2000000000c */
[C---:B------:R-:W-:Y:S01]  /*0c50*/  FFMA R4, R45.reuse, R76, R4 ;  /* 0x0000004c2d047223 */ /* 0x040fe20000000004 */
[-C--:B-----5:R-:W-:Y:S01]  /*0c60*/  FFMA R91, R42, R78.reuse, R91 ;  /* 0x0000004e2a5b7223 */ /* 0x0a0fe2000000005b */
[-C--:B------:R-:W-:Y:S01]  /*0c70*/  FFMA R77, R44, R78.reuse, R77 ;  /* 0x0000004e2c4d7223 */ /* 0x080fe2000000004d */
[-C--:B------:R-:W-:Y:S01]  /*0c80*/  FFMA R63, R46, R78.reuse, R63 ;  /* 0x0000004e2e3f7223 */ /* 0x080fe2000000003f */
[-C--:B------:R-:W-:Y:S01]  /*0c90*/  FFMA R35, R52, R78.reuse, R35 ;  /* 0x0000004e34237223 */ /* 0x080fe20000000023 */
[-C--:B------:R-:W-:Y:S01]  /*0ca0*/  FFMA R27, R54, R78.reuse, R27 ;  /* 0x0000004e361b7223 */ /* 0x080fe2000000001b */
[-C--:B------:R-:W-:Y:S01]  /*0cb0*/  FFMA R19, R70, R78.reuse, R19 ;  /* 0x0000004e46137223 */ /* 0x080fe20000000013 */
[-C--:B------:R-:W-:Y:S01]  /*0cc0*/  FFMA R11, R72, R78.reuse, R11 ;  /* 0x0000004e480b7223 */ /* 0x080fe2000000000b */
[C---:B------:R-:W-:Y:S01]  /*0cd0*/  FFMA R3, R45.reuse, R78, R3 ;  /* 0x0000004e2d037223 */ /* 0x040fe20000000003 */
[-C--:B0-----:R-:W-:Y:S01]  /*0ce0*/  FFMA R89, R42, R43.reuse, R89 ;  /* 0x0000002b2a597223 */ /* 0x081fe20000000059 */
[-C--:B------:R-:W-:Y:S01]  /*0cf0*/  FFMA R75, R44, R43.reuse, R75 ;  /* 0x0000002b2c4b7223 */ /* 0x080fe2000000004b */
[-C--:B------:R-:W-:Y:S01]  /*0d00*/  FFMA R61, R46, R43.reuse, R61 ;  /* 0x0000002b2e3d7223 */ /* 0x080fe2000000003d */
[-C--:B------:R-:W-:Y:S01]  /*0d10*/  FFMA R34, R52, R43.reuse, R34 ;  /* 0x0000002b34227223 */ /* 0x080fe20000000022 */
[-C--:B------:R-:W-:Y:S01]  /*0d20*/  FFMA R26, R54, R43.reuse, R26 ;  /* 0x0000002b361a7223 */ /* 0x080fe2000000001a */
[-C--:B------:R-:W-:Y:S01]  /*0d30*/  FFMA R18, R70, R43.reuse, R18 ;  /* 0x0000002b46127223 */ /* 0x080fe20000000012 */
[-C--:B------:R-:W-:Y:S01]  /*0d40*/  FFMA R10, R72, R43.reuse, R10 ;  /* 0x0000002b480a7223 */ /* 0x080fe2000000000a */
[C---:B------:R-:W-:Y:S01]  /*0d50*/  FFMA R2, R45.reuse, R43, R2 ;  /* 0x0000002b2d027223 */ /* 0x040fe20000000002 */
[-C--:B-1----:R-:W-:Y:S01]  /*0d60*/  FFMA R87, R42, R47.reuse, R87 ;  /* 0x0000002f2a577223 */ /* 0x082fe20000000057 */
[-C--:B------:R-:W-:Y:S01]  /*0d70*/  FFMA R73, R44, R47.reuse, R73 ;  /* 0x0000002f2c497223 */ /* 0x080fe20000000049 */
[-C--:B------:R-:W-:Y:S01]  /*0d80*/  FFMA R59, R46, R47.reuse, R59 ;  /* 0x0000002f2e3b7223 */ /* 0x080fe2000000003b */
[-C--:B------:R-:W-:Y:S01]  /*0d90*/  FFMA R33, R52, R47.reuse, R33 ;  /* 0x0000002f34217223 */ /* 0x080fe20000000021 */
[-C--:B------:R-:W-:Y:S01]  /*0da0*/  FFMA R25, R54, R47.reuse, R25 ;  /* 0x0000002f36197223 */ /* 0x080fe20000000019 */
[-C--:B------:R-:W-:Y:S01]  /*0db0*/  FFMA R17, R70, R47.reuse, R17 ;  /* 0x0000002f46117223 */ /* 0x080fe20000000011 */
[-C--:B------:R-:W-:Y:S01]  /*0dc0*/  FFMA R9, R72, R47.reuse, R9 ;  /* 0x0000002f48097223 */ /* 0x080fe20000000009 */
[----:B------:R-:W-:-:S07]  /*0dd0*/  FFMA R0, R45, R47, R0 ;  /* 0x0000002f2d007223 */ /* 0x000fce0000000000 */
.L_x_3:
[----:B------:R-:W-:Y:S01]  /*0de0*/  UIADD3 UR7, UPT, UPT, UR7, 0x200, URZ ;  /* 0x0000020007077890 */ /* 0x000fe2000fffe0ff */
[----:B------:R-:W-:Y:S01]  /*0df0*/  IADD3 R48, PT, PT, R48, 0x1, RZ ;  /* 0x0000000130307810 */ /* 0x000fe20007ffe0ff */
[----:B------:R-:W-:Y:S02]  /*0e00*/  VIADD R40, R40, 0x4 ;  /* 0x0000000428287836 */ /* 0x000fe40000000000 */
[----:B------:R-:W-:-:S09]  /*0e10*/  UISETP.NE.AND UP0, UPT, UR7, 0x1080, UPT ;  /* 0x000010800700788c */ /* 0x000fd2000bf05270 */
[----:B------:R-:W-:Y:S05]  /*0e20*/  BRA.U UP0, `(.L_x_4) ;  /* 0xfffffff900747547 */ /* 0x000fea000b83ffff */
[----:B------:R-:W-:Y:S01]  /*0e30*/  UIADD3 UR4, UPT, UPT, UR4, 0x7, URZ ;  /* 0x0000000704047890 */ /* 0x000fe2000fffe0ff */
[----:B------:R-:W-:Y:S01]  /*0e40*/  IADD3 R68, PT, PT, R68, 0x1, RZ ;  /* 0x0000000144447810 */ /* 0x000fe20007ffe0ff */
[----:B------:R-:W-:Y:S02]  /*0e50*/  BAR.SYNC.DEFER_BLOCKING 0x0 ;  /* 0x0000000000007b1d */ /* 0x000fe40000010000 */
[----:B------:R-:W-:-:S06]  /*0e60*/  USHF.R.U32.HI UR4, URZ, 0x3, UR4 ;  /* 0x00000003ff047899 */ /* 0x000fcc0008011604 */
[----:B------:R-:W-:-:S13]  /*0e70*/  ISETP.NE.AND P0, PT, R68, UR4, PT ;  /* 0x0000000444007c0c */ /* 0x000fda000bf05270 */
[----:B------:R-:W-:Y:S05]  /*0e80*/  @P0 BRA `(.L_x_5) ;  /* 0xfffffff4004c0947 */ /* 0x000fea000383ffff */
.L_x_0:
[----:B------:R-:W1:Y:S01]  /*0e90*/  S2R R41, SR_TID.X ;  /* 0x0000000000297919 */ /* 0x000e620000002100 */
[----:B------:R-:W2:Y:S01]  /*0ea0*/  LDCU UR4, c[0x0][0x39c] ;  /* 0x00007380ff0477ac */ /* 0x000ea20008000800 */
[----:B------:R-:W3:Y:S01]  /*0eb0*/  S2R R43, SR_CTAID.X ;  /* 0x00000000002b7919 */ /* 0x000ee20000002500 */
[----:B-1----:R-:W-:-:S04]  /*0ec0*/  LOP3.LUT R40, R41, 0x7f, RZ, 0xc0, !PT ;  /* 0x0000007f29287812 */ /* 0x002fc800078ec0ff */
[----:B---3--:R-:W-:-:S04]  /*0ed0*/  LEA R40, R43, R40, 0x7 ;  /* 0x000000282b287211 */ /* 0x008fc800078e38ff */
[----:B--2---:R-:W-:-:S13]  /*0ee0*/  ISETP.GE.AND P0, PT, R40, UR4, PT ;  /* 0x0000000428007c0c */ /* 0x004fda000bf06270 */
[----:B0-----:R-:W-:Y:S05]  /*0ef0*/  @P0 EXIT ;  /* 0x000000000000094d */ /* 0x001fea0003800000 */
[----:B------:R-:W0:Y:S01]  /*0f00*/  S2R R45, SR_CTAID.Y ;  /* 0x00000000002d7919 */ /* 0x000e220000002600 */
[----:B------:R-:W1:Y:S01]  /*0f10*/  LDCU UR4, c[0x0][0x398] ;  /* 0x00007300ff0477ac */ /* 0x000e620008000800 */
[----:B------:R-:W-:-:S04]  /*0f20*/  SHF.R.U32.HI R44, RZ, 0x1, R41 ;  /* 0x00000001ff2c7819 */ /* 0x000fc80000011629 */
[----:B------:R-:W-:-:S05]  /*0f30*/  LOP3.LUT R40, R44, 0x1fc, RZ, 0xc0, !PT ;  /* 0x000001fc2c287812 */ /* 0x000fca00078ec0ff */
[----:B0-----:R-:W-:-:S05]  /*0f40*/  IMAD R40, R45, 0x80, R40 ;  /* 0x000000802d287824 */ /* 0x001fca00078e0228 */
[----:B-1----:R-:W-:-:S13]  /*0f50*/  ISETP.GE.AND P0, PT, R40, UR4, PT ;  /* 0x0000000428007c0c */ /* 0x002fda000bf06270 */
[----:B------:R-:W-:Y:S05]  /*0f60*/  @P0 EXIT ;  /* 0x000000000000094d */ /* 0x000fea0003800000 */
[----:B------:R-:W0:Y:S01]  /*0f70*/  LDC R68, c[0x0][0x3ac] ;  /* 0x0000eb00ff447b82 */ /* 0x000e220000000800 */
[C---:B------:R-:W-:Y:S02]  /*0f80*/  LOP3.LUT R40, R44.reuse, 0x1e0, RZ, 0xc0, !PT ;  /* 0x000001e02c287812 */ /* 0x040fe400078ec0ff */
[----:B------:R-:W-:Y:S02]  /*0f90*/  LOP3.LUT R42, R41, 0x1, RZ, 0xc0, !PT ;  /* 0x00000001292a7812 */ /* 0x000fe400078ec0ff */
[----:B------:R-:W-:Y:S02]  /*0fa0*/  SHF.R.U32.HI R46, RZ, 0x2, R41 ;  /* 0x00000002ff2e7819 */ /* 0x000fe40000011629 */
[----:B------:R-:W-:Y:S01]  /*0fb0*/  LEA R41, R45, R40, 0x7 ;  /* 0x000000282d297211 */ /* 0x000fe200078e38ff */
[----:B------:R-:W1:Y:S01]  /*0fc0*/  LDC.64 R54, c[0x0][0x390] ;  /* 0x0000e400ff367b82 */ /* 0x000e620000000a00 */
[----:B------:R-:W-:Y:S02]  /*0fd0*/  LEA R42, R43, R42, 0x7 ;  /* 0x0000002a2b2a7211 */ /* 0x000fe400078e38ff */
[----:B------:R-:W-:-:S02]  /*0fe0*/  LOP3.LUT R40, R44, 0x3, RZ, 0xc0, !PT ;  /* 0x000000032c287812 */ /* 0x000fc400078ec0ff */
[----:B------:R-:W-:Y:S02]  /*0ff0*/  LOP3.LUT R43, R46, 0x6, RZ, 0xc0, !PT ;  /* 0x000000062e2b7812 */ /* 0x000fe400078ec0ff */
[----:B------:R-:W-:-:S03]  /*1000*/  IADD3 R40, PT, PT, R40, R41, RZ ;  /* 0x0000002928287210 */ /* 0x000fc60007ffe0ff */
[----:B------:R-:W-:-:S04]  /*1010*/  IMAD.IADD R41, R43, 0x1, R42 ;  /* 0x000000012b297824 */ /* 0x000fc800078e022a */
[----:B0-----:R-:W-:-:S05]  /*1020*/  IMAD R41, R40, R68, R41 ;  /* 0x0000004428297224 */ /* 0x001fca00078e0229 */
[CC--:B------:R-:W-:Y:S02]  /*1030*/  LEA R51, R68.reuse, R41.reuse, 0x2 ;  /* 0x0000002944337211 */ /* 0x0c0fe400078e10ff */
[CC--:B------:R-:W-:Y:S01]  /*1040*/  LEA R43, R68.reuse, R41.reuse, 0x3 ;  /* 0x00000029442b7211 */ /* 0x0c0fe200078e18ff */
[----:B-1----:R-:W-:Y:S01]  /*1050*/  IMAD.WIDE R52, R41, 0x4, R54 ;  /* 0x0000000429347825 */ /* 0x002fe200078e0236 */
[----:B------:R-:W-:-:S03]  /*1060*/  LEA R41, R68, R41, 0x4 ;  /* 0x0000002944297211 */ /* 0x000fc600078e20ff */
[----:B------:R-:W-:Y:S01]  /*1070*/  IMAD.WIDE R48, R43, 0x4, R54 ;  /* 0x000000042b307825 */ /* 0x000fe200078e0236 */
[CC--:B------:R-:W-:Y:S01]  /*1080*/  LEA R40, R68.reuse, R41.reuse, 0x3 ;  /* 0x0000002944287211 */ /* 0x0c0fe200078e18ff */
[----:B------:R-:W-:Y:S02]  /*1090*/  STG.E desc[UR8][R52.64], R66 ;  /* 0x0000004234007986 */ /* 0x000fe4000c101908 */
[C---:B------:R-:W-:Y:S01]  /*10a0*/  IMAD R47, R68.reuse, 0x4, R43 ;  /* 0x00000004442f7824 */ /* 0x040fe200078e022b */
[C---:B------:R-:W-:Y:S01]  /*10b0*/  LEA R43, R68.reuse, R41, 0x2 ;  /* 0x00000029442b7211 */ /* 0x040fe200078e10ff */
[----:B------:R-:W-:Y:S01]  /*10c0*/  IMAD.WIDE R50, R51, 0x4, R54 ;  /* 0x0000000433327825 */ /* 0x000fe200078e0236 */
[----:B------:R-:W-:-:S03]  /*10d0*/  LEA R68, R68, R40, 0x2 ;  /* 0x0000002844447211 */ /* 0x000fc600078e10ff */
[--C-:B------:R-:W-:Y:S01]  /*10e0*/  IMAD.WIDE R46, R47, 0x4, R54.reuse ;  /* 0x000000042f2e7825 */ /* 0x100fe200078e0236 */
[----:B------:R-:W-:Y:S03]  /*10f0*/  STG.E desc[UR8][R50.64], R62 ;  /* 0x0000003e32007986 */ /* 0x000fe6000c101908 */
[--C-:B------:R-:W-:Y:S01]  /*1100*/  IMAD.WIDE R44, R41, 0x4, R54.reuse ;  /* 0x00000004292c7825 */ /* 0x100fe200078e0236 */
[----:B------:R-:W-:Y:S03]  /*1110*/  STG.E desc[UR8][R48.64], R64 ;  /* 0x0000004030007986 */ /* 0x000fe6000c101908 */
[--C-:B------:R-:W-:Y:S01]  /*1120*/  IMAD.WIDE R42, R43, 0x4, R54.reuse ;  /* 0x000000042b2a7825 */ /* 0x100fe200078e0236 */
[----:B------:R-:W-:Y:S03]  /*1130*/  STG.E desc[UR8][R46.64], R57 ;  /* 0x000000392e007986 */ /* 0x000fe6000c101908 */
[--C-:B------:R-:W-:Y:S01]  /*1140*/  IMAD.WIDE R40, R40, 0x4, R54.reuse ;  /* 0x0000000428287825 */ /* 0x100fe200078e0236 */
[----:B------:R-:W-:Y:S03]  /*1150*/  STG.E desc[UR8][R44.64], R32 ;  /* 0x000000202c007986 */ /* 0x000fe6000c101908 */
[----:B------:R-:W-:Y:S01]  /*1160*/  IMAD.WIDE R54, R68, 0x4, R54 ;  /* 0x0000000444367825 */ /* 0x000fe200078e0236 */
[----:B------:R-:W-:Y:S04]  /*1170*/  STG.E desc[UR8][R42.64], R24 ;  /* 0x000000182a007986 */ /* 0x000fe8000c101908 */
        /* <DEDUP_REMOVED lines=57> */
[----:B------:R-:W-:Y:S01]  /*1510*/  STG.E desc[UR8][R54.64+0xe0], R0 ;  /* 0x0000e00036007986 */ /* 0x000fe2000c101908 */
[----:B------:R-:W-:Y:S05]  /*1520*/  EXIT ;  /* 0x000000000000794d */ /* 0x000fea0003800000 */
.L_x_6:
[----:B------:R-:W-:-:S00]  /*1530*/  BRA `(.L_x_6) ;  /* 0xfffffffc00fc7947 */ /* 0x000fc0000383ffff */
[----:B------:R-:W-:-:S00]  /*1540*/  NOP ;  /* 0x0000000000007918 */ /* 0x000fc00000000000 */
        /* <DEDUP_REMOVED lines=11> */
.L_x_12:


//--------------------- .text._Z17naiveMatmulKernelPKfS0_Pfiiiiii --------------------------
	.section	.text._Z17naiveMatmulKernelPKfS0_Pfiiiiii,"ax",@progbits
	.align	128
        .global         _Z17naiveMatmulKernelPKfS0_Pfiiiiii
        .type           _Z17naiveMatmulKernelPKfS0_Pfiiiiii,@function
        .size           _Z17naiveMatmulKernelPKfS0_Pfiiiiii,(.L_x_13 - _Z17naiveMatmulKernelPKfS0_Pfiiiiii)
        .other          _Z17naiveMatmulKernelPKfS0_Pfiiiiii,@"STO_CUDA_ENTRY STV_DEFAULT"
_Z17naiveMatmulKernelPKfS0_Pfiiiiii:
.text._Z17naiveMatmulKernelPKfS0_Pfiiiiii:
[----:B------:R-:W-:Y:S01]  /*0000*/  LDC R1, c[0x0][0x37c] ;  /* 0x0000df00ff017b82 */ /* 0x000fe20000000800 */
[----:B------:R-:W0:Y:S07]  /*0010*/  S2R R0, SR_TID.Y ;  /* 0x0000000000007919 */ /* 0x000e2e0000002200 */
[----:B------:R-:W1:Y:S01]  /*0020*/  LDC R2, c[0x0][0x360] ;  /* 0x0000d800ff027b82 */ /* 0x000e620000000800 */
[----:B------:R-:W2:Y:S01]  /*0030*/  LDCU.64 UR6, c[0x0][0x398] ;  /* 0x00007300ff0677ac */ /* 0x000ea20008000a00 */
[----:B------:R-:W1:Y:S06]  /*0040*/  S2R R15, SR_TID.X ;  /* 0x00000000000f7919 */ /* 0x000e6c0000002100 */
[----:B------:R-:W0:Y:S08]  /*0050*/  S2UR UR5, SR_CTAID.Y ;  /* 0x00000000000579c3 */ /* 0x000e300000002600 */
[----:B------:R-:W0:Y:S08]  /*0060*/  LDC R3, c[0x0][0x364] ;  /* 0x0000d900ff037b82 */ /* 0x000e300000000800 */
[----:B------:R-:W1:Y:S01]  /*0070*/  S2UR UR4, SR_CTAID.X ;  /* 0x00000000000479c3 */ /* 0x000e620000002500 */
[----:B0-----:R-:W-:-:S05]  /*0080*/  IMAD R0, R3, UR5, R0 ;  /* 0x0000000503007c24 */ /* 0x001fca000f8e0200 */
[----:B--2---:R-:W-:Y:S01]  /*0090*/  ISETP.GE.AND P0, PT, R0, UR6, PT ;  /* 0x0000000600007c0c */ /* 0x004fe2000bf06270 */
[----:B-1----:R-:W-:-:S05]  /*00a0*/  IMAD R15, R2, UR4, R15 ;  /* 0x00000004020f7c24 */ /* 0x002fca000f8e020f */
[----:B------:R-:W-:-:S13]  /*00b0*/  ISETP.GE.OR P0, PT, R15, UR7, P0 ;  /* 0x000000070f007c0c */ /* 0x000fda0008706670 */
[----:B------:R-:W-:Y:S05]  /*00c0*/  @P0 EXIT ;  /* 0x000000000000094d */ /* 0x000fea0003800000 */
[----:B------:R-:W0:Y:S01]  /*00d0*/  LDC R14, c[0x0][0x3a0] ;  /* 0x0000e800ff0e7b82 */ /* 0x000e220000000800 */
[----:B------:R-:W1:Y:S01]  /*00e0*/  LDCU.64 UR6, c[0x0][0x358] ;  /* 0x00006b00ff0677ac */ /* 0x000e620008000a00 */
[----:B------:R-:W-:Y:S01]  /*00f0*/  HFMA2 R25, -RZ, RZ, 0, 0 ;  /* 0x00000000ff197431 */ /* 0x000fe200000001ff */
[----:B0-----:R-:W-:-:S13]  /*0100*/  ISETP.GE.AND P0, PT, R14, 0x1, PT ;  /* 0x000000010e00780c */ /* 0x001fda0003f06270 */
[----:B-1----:R-:W-:Y:S05]  /*0110*/  @!P0 BRA `(.L_x_7) ;  /* 0x0000000400cc8947 */ /* 0x002fea0003800000 */
[----:B------:R-:W0:Y:S01]  /*0120*/  LDCU UR4, c[0x0][0x3a4] ;  /* 0x00007480ff0477ac */ /* 0x000e220008000800 */
[C---:B------:R-:W-:Y:S02]  /*0130*/  ISETP.GE.U32.AND P1, PT, R14.reuse, 0x8, PT ;  /* 0x000000080e00780c */ /* 0x040fe40003f26070 */
[----:B------:R-:W-:Y:S02]  /*0140*/  LOP3.LUT R24, R14, 0x7, RZ, 0xc0, !PT ;  /* 0x000000070e187812 */ /* 0x000fe400078ec0ff */
[----:B------:R-:W-:Y:S02]  /*0150*/  MOV R25, RZ ;  /* 0x000000ff00197202 */ /* 0x000fe40000000f00 */
[----:B------:R-:W-:Y:S02]  /*0160*/  ISETP.NE.AND P0, PT, R24, RZ, PT ;  /* 0x000000ff1800720c */ /* 0x000fe40003f05270 */
[----:B------:R-:W-:Y:S01]  /*0170*/  MOV R18, RZ ;  /* 0x000000ff00127202 */ /* 0x000fe20000000f00 */
[----:B0-----:R-:W-:-:S04]  /*0180*/  IMAD R17, R0, UR4, RZ ;  /* 0x0000000400117c24 */ /* 0x001fc8000f8e02ff */
[----:B------:R-:W-:Y:S06]  /*0190*/  @!P1 BRA `(.L_x_8) ;  /* 0x0000000000c89947 */ /* 0x000fec0003800000 */
[----:B------:R-:W0:Y:S01]  /*01a0*/  LDCU.64 UR4, c[0x0][0x380] ;  /* 0x00007000ff0477ac */ /* 0x000e220008000a00 */
[----:B------:R-:W-:Y:S02]  /*01b0*/  LOP3.LUT R18, R14, 0x7ffffff8, RZ, 0xc0, !PT ;  /* 0x7ffffff80e127812 */ /* 0x000fe400078ec0ff */
[----:B------:R-:W-:Y:S02]  /*01c0*/  MOV R25, RZ ;  /* 0x000000ff00197202 */ /* 0x000fe40000000f00 */
[----:B------:R-:W-:Y:S02]  /*01d0*/  MOV R16, R17 ;  /* 0x0000001100107202 */ /* 0x000fe40000000f00 */
[----:B------:R-:W-:Y:S02]  /*01e0*/  MOV R20, R15 ;  /* 0x0000000f00147202 */ /* 0x000fe40000000f00 */
[----:B------:R-:W-:Y:S01]  /*01f0*/  IADD3 R19, PT, PT, -R18, RZ, RZ ;  /* 0x000000ff12137210 */ /* 0x000fe20007ffe1ff */
[----:B0-----:R-:W-:-:S04]  /*0200*/  UIADD3 UR4, UP0, UPT, UR4, 0x10, URZ ;  /* 0x0000001004047890 */ /* 0x001fc8000ff1e0ff */
[----:B------:R-:W-:-:S12]  /*0210*/  UIADD3.X UR5, UPT, UPT, URZ, UR5, URZ, UP0, !UPT ;  /* 0x00000005ff057290 */ /* 0x000fd800087fe4ff */
.L_x_9:
[----:B------:R-:W0:Y:S01]  /*0220*/  LDC.64 R10, c[0x0][0x388] ;  /* 0x0000e200ff0a7b82 */ /* 0x000e220000000a00 */
[----:B------:R-:W-:Y:S02]  /*0230*/  MOV R2, UR4 ;  /* 0x0000000400027c02 */ /* 0x000fe40008000f00 */
[----:B------:R-:W-:-:S03]  /*0240*/  MOV R3, UR5 ;  /* 0x0000000500037c02 */ /* 0x000fc60008000f00 */
[----:B------:R-:W-:Y:S02]  /*0250*/  IMAD.WIDE R2, R16, 0x4, R2 ;  /* 0x0000000410027825 */ /* 0x000fe400078e0202 */
[----:B------:R-:W1:Y:S03]  /*0260*/  LDC R23, c[0x0][0x3a8] ;  /* 0x0000ea00ff177b82 */ /* 0x000e660000000800 */
[----:B------:R-:W2:Y:S04]  /*0270*/  LDG.E R26, desc[UR6][R2.64+-0x10] ;  /* 0xfffff006021a7981 */ /* 0x000ea8000c1e1900 */
[----:B------:R-:W3:Y:S04]  /*0280*/  LDG.E R22, desc[UR6][R2.64+-0xc] ;  /* 0xfffff40602167981 */ /* 0x000ee8000c1e1900 */
[----:B------:R-:W4:Y:S01]  /*0290*/  LDG.E R27, desc[UR6][R2.64+-0x8] ;  /* 0xfffff806021b7981 */ /* 0x000f22000c1e1900 */
[----:B0-----:R-:W-:-:S05]  /*02a0*/  IMAD.WIDE R10, R20, 0x4, R10 ;  /* 0x00000004140a7825 */ /* 0x001fca00078e020a */
[----:B------:R0:W2:Y:S01]  /*02b0*/  LDG.E R28, desc[UR6][R10.64] ;  /* 0x000000060a1c7981 */ /* 0x0000a2000c1e1900 */
[----:B-1----:R-:W-:-:S05]  /*02c0*/  IMAD.WIDE R12, R23, 0x4, R10 ;  /* 0x00000004170c7825 */ /* 0x002fca00078e020a */
[----:B------:R1:W3:Y:S01]  /*02d0*/  LDG.E R21, desc[UR6][R12.64] ;  /* 0x000000060c157981 */ /* 0x0002e2000c1e1900 */
[----:B------:R-:W-:-:S04]  /*02e0*/  IMAD.WIDE R8, R23, 0x4, R12 ;  /* 0x0000000417087825 */ /* 0x000fc800078e020c */
[C---:B------:R-:W-:Y:S02]  /*02f0*/  IMAD.WIDE R6, R23.reuse, 0x4, R8 ;  /* 0x0000000417067825 */ /* 0x040fe400078e0208 */
[----:B------:R-:W4:Y:S02]  /*0300*/  LDG.E R8, desc[UR6][R8.64] ;  /* 0x0000000608087981 */ /* 0x000f24000c1e1900 */
[C---:B------:R-:W-:Y:S02]  /*0310*/  IMAD.WIDE R4, R23.reuse, 0x4, R6 ;  /* 0x0000000417047825 */ /* 0x040fe400078e0206 */
[----:B------:R5:W4:Y:S02]  /*0320*/  LDG.E R29, desc[UR6][R6.64] ;  /* 0x00000006061d7981 */ /* 0x000b24000c1e1900 */
[C---:B0-----:R-:W-:Y:S02]  /*0330*/  IMAD.WIDE R10, R23.reuse, 0x4, R4 ;  /* 0x00000004170a7825 */ /* 0x041fe400078e0204 */
[----:B------:R-:W4:Y:S04]  /*0340*/  LDG.E R9, desc[UR6][R2.64+0x8] ;  /* 0x0000080602097981 */ /* 0x000f28000c1e1900 */
[----:B------:R-:W4:Y:S01]  /*0350*/  LDG.E R5, desc[UR6][R4.64] ;  /* 0x0000000604057981 */ /* 0x000f22000c1e1900 */
[----:B-1----:R-:W-:-:S03]  /*0360*/  IMAD.WIDE R12, R23, 0x4, R10 ;  /* 0x00000004170c7825 */ /* 0x002fc600078e020a */
[----:B------:R-:W4:Y:S01]  /*0370*/  LDG.E R4, desc[UR6][R2.64] ;  /* 0x0000000602047981 */ /* 0x000f22000c1e1900 */
[----:B-----5:R-:W-:-:S06]  /*0380*/  IMAD.WIDE R6, R23, 0x4, R12 ;  /* 0x0000000417067825 */ /* 0x020fcc00078e020c */
[----:B------:R-:W5:Y:S01]  /*0390*/  LDG.E R7, desc[UR6][R6.64] ;  /* 0x0000000606077981 */ /* 0x000f62000c1e1900 */
[----:B--2---:R-:W-:-:S03]  /*03a0*/  FFMA R25, R26, R28, R25 ;  /* 0x0000001c1a197223 */ /* 0x004fc60000000019 */
[----:B------:R-:W2:Y:S04]  /*03b0*/  LDG.E R26, desc[UR6][R2.64+-0x4] ;  /* 0xfffffc06021a7981 */ /* 0x000ea8000c1e1900 */
[----:B------:R-:W5:Y:S04]  /*03c0*/  LDG.E R28, desc[UR6][R10.64] ;  /* 0x000000060a1c7981 */ /* 0x000f68000c1e1900 */
[----:B------:R-:W5:Y:S04]  /*03d0*/  LDG.E R11, desc[UR6][R2.64+0x4] ;  /* 0x00000406020b7981 */ /* 0x000f68000c1e1900 */
[----:B------:R-:W5:Y:S04]  /*03e0*/  LDG.E R10, desc[UR6][R2.64+0xc] ;  /* 0x00000c06020a7981 */ /* 0x000f68000c1e1900 */
[----:B------:R-:W5:Y:S01]  /*03f0*/  LDG.E R2, desc[UR6][R12.64] ;  /* 0x000000060c027981 */ /* 0x000f62000c1e1900 */
[----:B---3--:R-:W-:Y:S01]  /*0400*/  FFMA R22, R22, R21, R25 ;  /* 0x0000001516167223 */ /* 0x008fe20000000019 */
[----:B------:R-:W-:-:S03]  /*0410*/  IADD3 R19, PT, PT, R19, 0x8, RZ ;  /* 0x0000000813137810 */ /* 0x000fc60007ffe0ff */
[----:B----4-:R-:W-:Y:S01]  /*0420*/  FFMA R27, R27, R8, R22 ;  /* 0x000000081b1b7223 */ /* 0x010fe20000000016 */
[----:B------:R-:W-:Y:S02]  /*0430*/  ISETP.NE.AND P1, PT, R19, RZ, PT ;  /* 0x000000ff1300720c */ /* 0x000fe40003f25270 */
[----:B------:R-:W-:Y:S02]  /*0440*/  LEA R20, R23, R20, 0x3 ;  /* 0x0000001417147211 */ /* 0x000fe400078e18ff */
[----:B------:R-:W-:Y:S01]  /*0450*/  IADD3 R16, PT, PT, R16, 0x8, RZ ;  /* 0x0000000810107810 */ /* 0x000fe20007ffe0ff */
[----:B--2---:R-:W-:-:S04]  /*0460*/  FFMA R27, R26, R29, R27 ;  /* 0x0000001d1a1b7223 */ /* 0x004fc8000000001b */
[----:B------:R-:W-:-:S04]  /*0470*/  FFMA R4, R4, R5, R27 ;  /* 0x0000000504047223 */ /* 0x000fc8000000001b */
[----:B-----5:R-:W-:-:S04]  /*0480*/  FFMA R4, R11, R28, R4 ;  /* 0x0000001c0b047223 */ /* 0x020fc80000000004 */
[----:B------:R-:W-:-:S04]  /*0490*/  FFMA R9, R9, R2, R4 ;  /* 0x0000000209097223 */ /* 0x000fc80000000004 */
[----:B------:R-:W-:Y:S01]  /*04a0*/  FFMA R25, R10, R7, R9 ;  /* 0x000000070a197223 */ /* 0x000fe20000000009 */
[----:B------:R-:W-:Y:S06]  /*04b0*/  @P1 BRA `(.L_x_9) ;  /* 0xfffffffc00581947 */ /* 0x000fec000383ffff */
.L_x_8:
[----:B------:R-:W-:Y:S05]  /*04c0*/  @!P0 BRA `(.L_x_7) ;  /* 0x0000000000e08947 */ /* 0x000fea0003800000 */
[----:B------:R-:W-:Y:S02]  /*04d0*/  ISETP.GE.U32.AND P0, PT, R24, 0x4, PT ;  /* 0x000000041800780c */ /* 0x000fe40003f06070 */
[----:B------:R-:W-:-:S04]  /*04e0*/  LOP3.LUT R16, R14, 0x3, RZ, 0xc0, !PT ;  /* 0x000000030e107812 */ /* 0x000fc800078ec0ff */
[----:B------:R-:W-:-:S07]  /*04f0*/  ISETP.NE.AND P1, PT, R16, RZ, PT ;  /* 0x000000ff1000720c */ /* 0x000fce0003f25270 */
[----:B------:R-:W-:Y:S06]  /*0500*/  @!P0 BRA `(.L_x_10) ;  /* 0x00000000005c8947 */ /* 0x000fec0003800000 */
[----:B------:R-:W0:Y:S01]  /*0510*/  LDC R19, c[0x0][0x3a8] ;  /* 0x0000ea00ff137b82 */ /* 0x000e220000000800 */
[----:B------:R-:W-:-:S07]  /*0520*/  IADD3 R5, PT, PT, R17, R18, RZ ;  /* 0x0000001211057210 */ /* 0x000fce0007ffe0ff */
[----:B------:R-:W1:Y:S08]  /*0530*/  LDC.64 R8, c[0x0][0x388] ;  /* 0x0000e200ff087b82 */ /* 0x000e700000000a00 */
[----:B------:R-:W2:Y:S01]  /*0540*/  LDC.64 R2, c[0x0][0x380] ;  /* 0x0000e000ff027b82 */ /* 0x000ea20000000a00 */
[----:B0-----:R-:W-:-:S04]  /*0550*/  IMAD R7, R18, R19, R15 ;  /* 0x0000001312077224 */ /* 0x001fc800078e020f */
[----:B-1----:R-:W-:-:S04]  /*0560*/  IMAD.WIDE R8, R7, 0x4, R8 ;  /* 0x0000000407087825 */ /* 0x002fc800078e0208 */
[----:B------:R-:W-:Y:S02]  /*0570*/  IMAD.WIDE R10, R19, 0x4, R8 ;  /* 0x00000004130a7825 */ /* 0x000fe400078e0208 */
[----:B------:R-:W3:Y:S02]  /*0580*/  LDG.E R8, desc[UR6][R8.64] ;  /* 0x0000000608087981 */ /* 0x000ee4000c1e1900 */
[----:B--2---:R-:W-:-:S04]  /*0590*/  IMAD.WIDE R2, R5, 0x4, R2 ;  /* 0x0000000405027825 */ /* 0x004fc800078e0202 */
[C---:B------:R-:W-:Y:S01]  /*05a0*/  IMAD.WIDE R4, R19.reuse, 0x4, R10 ;  /* 0x0000000413047825 */ /* 0x040fe200078e020a */
[----:B------:R-:W3:Y:S04]  /*05b0*/  LDG.E R12, desc[UR6][R2.64] ;  /* 0x00000006020c7981 */ /* 0x000ee8000c1e1900 */
[----:B------:R-:W2:Y:S01]  /*05c0*/  LDG.E R10, desc[UR6][R10.64] ;  /* 0x000000060a0a7981 */ /* 0x000ea2000c1e1900 */
[----:B------:R-:W-:-:S03]  /*05d0*/  IMAD.WIDE R6, R19, 0x4, R4 ;  /* 0x0000000413067825 */ /* 0x000fc600078e0204 */
[----:B------:R-:W2:Y:S04]  /*05e0*/  LDG.E R13, desc[UR6][R2.64+0x4] ;  /* 0x00000406020d7981 */ /* 0x000ea8000c1e1900 */
[----:B------:R-:W4:Y:S04]  /*05f0*/  LDG.E R20, desc[UR6][R4.64] ;  /* 0x0000000604147981 */ /* 0x000f28000c1e1900 */
[----:B------:R-:W4:Y:S04]  /*0600*/  LDG.E R19, desc[UR6][R2.64+0x8] ;  /* 0x0000080602137981 */ /* 0x000f28000c1e1900 */
[----:B------:R-:W5:Y:S04]  /*0610*/  LDG.E R21, desc[UR6][R2.64+0xc] ;  /* 0x00000c0602157981 */ /* 0x000f68000c1e1900 */
[----:B------:R-:W5:Y:S01]  /*0620*/  LDG.E R6, desc[UR6][R6.64] ;  /* 0x0000000606067981 */ /* 0x000f62000c1e1900 */
[----:B------:R-:W-:Y:S01]  /*0630*/  IADD3 R18, PT, PT, R18, 0x4, RZ ;  /* 0x0000000412127810 */ /* 0x000fe20007ffe0ff */
[----:B---3--:R-:W-:-:S04]  /*0640*/  FFMA R12, R12, R8, R25 ;  /* 0x000000080c0c7223 */ /* 0x008fc80000000019 */
[----:B--2---:R-:W-:-:S04]  /*0650*/  FFMA R12, R13, R10, R12 ;  /* 0x0000000a0d0c7223 */ /* 0x004fc8000000000c */
[----:B----4-:R-:W-:-:S04]  /*0660*/  FFMA R12, R19, R20, R12 ;  /* 0x00000014130c7223 */ /* 0x010fc8000000000c */
[----:B-----5:R-:W-:-:S07]  /*0670*/  FFMA R25, R21, R6, R12 ;  /* 0x0000000615197223 */ /* 0x020fce000000000c */
.L_x_10:
[----:B------:R-:W-:Y:S05]  /*0680*/  @!P1 BRA `(.L_x_7) ;  /* 0x0000000000709947 */ /* 0x000fea0003800000 */
[----:B------:R-:W-:Y:S01]  /*0690*/  ISETP.NE.AND P0, PT, R16, 0x1, PT ;  /* 0x000000011000780c */ /* 0x000fe20003f05270 */
[----:B------:R-:W0:Y:S01]  /*06a0*/  LDC.64 R10, c[0x0][0x388] ;  /* 0x0000e200ff0a7b82 */ /* 0x000e220000000a00 */
[----:B------:R-:W-:-:S04]  /*06b0*/  LOP3.LUT R14, R14, 0x1, RZ, 0xc0, !PT ;  /* 0x000000010e0e7812 */ /* 0x000fc800078ec0ff */
[----:B------:R-:W-:-:S03]  /*06c0*/  ISETP.NE.U32.AND P1, PT, R14, 0x1, PT ;  /* 0x000000010e00780c */ /* 0x000fc60003f25070 */
[----:B------:R-:W1:Y:S04]  /*06d0*/  LDC.64 R6, c[0x0][0x380] ;  /* 0x0000e000ff067b82 */ /* 0x000e680000000a00 */
[----:B------:R-:W-:-:S04]  /*06e0*/  @P0 IADD3 R9, PT, PT, R17, R18, RZ ;  /* 0x0000001211090210 */ /* 0x000fc80007ffe0ff */
[----:B------:R-:W2:Y:S08]  /*06f0*/  @P0 LDC R13, c[0x0][0x3a8] ;  /* 0x0000ea00ff0d0b82 */ /* 0x000eb00000000800 */
[----:B------:R-:W3:Y:S08]  /*0700*/  @!P1 LDC R12, c[0x0][0x3a8] ;  /* 0x0000ea00ff0c9b82 */ /* 0x000ef00000000800 */
[----:B------:R-:W4:Y:S01]  /*0710*/  LDC.64 R4, c[0x0][0x380] ;  /* 0x0000e000ff047b82 */ /* 0x000f220000000a00 */
[----:B-1----:R-:W-:-:S07]  /*0720*/  @P0 IMAD.WIDE R6, R9, 0x4, R6 ;  /* 0x0000000409060825 */ /* 0x002fce00078e0206 */
[----:B------:R-:W1:Y:S01]  /*0730*/  LDC.64 R2, c[0x0][0x388] ;  /* 0x0000e200ff027b82 */ /* 0x000e620000000a00 */
[C---:B--2---:R-:W-:Y:S01]  /*0740*/  @P0 IMAD R19, R18.reuse, R13, R15 ;  /* 0x0000000d12130224 */ /* 0x044fe200078e020f */
[----:B------:R-:W-:-:S03]  /*0750*/  @P0 IADD3 R18, PT, PT, R18, 0x2, RZ ;  /* 0x0000000212120810 */ /* 0x000fc60007ffe0ff */
[----:B0-----:R-:W-:Y:S01]  /*0760*/  @P0 IMAD.WIDE R10, R19, 0x4, R10 ;  /* 0x00000004130a0825 */ /* 0x001fe200078e020a */
[----:B------:R-:W-:Y:S01]  /*0770*/  @!P1 IADD3 R17, PT, PT, R17, R18, RZ ;  /* 0x0000001211119210 */ /* 0x000fe20007ffe0ff */
[----:B------:R-:W2:Y:S02]  /*0780*/  @P0 LDG.E R19, desc[UR6][R6.64+0x4] ;  /* 0x0000040606130981 */ /* 0x000ea4000c1e1900 */
[----:B------:R-:W-:Y:S02]  /*0790*/  @P0 IMAD.WIDE R8, R13, 0x4, R10 ;  /* 0x000000040d080825 */ /* 0x000fe400078e020a */
[----:B------:R-:W5:Y:S02]  /*07a0*/  @P0 LDG.E R14, desc[UR6][R10.64] ;  /* 0x000000060a0e0981 */ /* 0x000f64000c1e1900 */
[----:B---3--:R-:W-:Y:S02]  /*07b0*/  @!P1 IMAD R13, R18, R12, R15 ;  /* 0x0000000c120d9224 */ /* 0x008fe400078e020f */
[----:B------:R-:W5:Y:S01]  /*07c0*/  @P0 LDG.E R12, desc[UR6][R6.64] ;  /* 0x00000006060c0981 */ /* 0x000f62000c1e1900 */
[----:B----4-:R-:W-:-:S03]  /*07d0*/  @!P1 IMAD.WIDE R4, R17, 0x4, R4 ;  /* 0x0000000411049825 */ /* 0x010fc600078e0204 */
[----:B------:R-:W2:Y:S01]  /*07e0*/  @P0 LDG.E R8, desc[UR6][R8.64] ;  /* 0x0000000608080981 */ /* 0x000ea2000c1e1900 */
[----:B-1----:R-:W-:-:S03]  /*07f0*/  @!P1 IMAD.WIDE R2, R13, 0x4, R2 ;  /* 0x000000040d029825 */ /* 0x002fc600078e0202 */
[----:B------:R-:W3:Y:S04]  /*0800*/  @!P1 LDG.E R4, desc[UR6][R4.64] ;  /* 0x0000000604049981 */ /* 0x000ee8000c1e1900 */
[----:B------:R-:W3:Y:S01]  /*0810*/  @!P1 LDG.E R2, desc[UR6][R2.64] ;  /* 0x0000000602029981 */ /* 0x000ee2000c1e1900 */
[----:B-----5:R-:W-:-:S04]  /*0820*/  @P0 FFMA R12, R12, R14, R25 ;  /* 0x0000000e0c0c0223 */ /* 0x020fc80000000019 */
[----:B--2---:R-:W-:-:S04]  /*0830*/  @P0 FFMA R25, R19, R8, R12 ;  /* 0x0000000813190223 */ /* 0x004fc8000000000c */
[----:B---3--:R-:W-:-:S07]  /*0840*/  @!P1 FFMA R25, R4, R2, R25 ;  /* 0x0000000204199223 */ /* 0x008fce0000000019 */
.L_x_7:
[----:B------:R-:W0:Y:S01]  /*0850*/  LDC.64 R2, c[0x0][0x390] ;  /* 0x0000e400ff027b82 */ /* 0x000e220000000a00 */
[----:B------:R-:W1:Y:S02]  /*0860*/  LDCU UR4, c[0x0][0x3ac] ;  /* 0x00007580ff0477ac */ /* 0x000e640008000800 */
[----:B-1----:R-:W-:-:S04]  /*0870*/  IMAD R15, R0, UR4, R15 ;  /* 0x00000004000f7c24 */ /* 0x002fc8000f8e020f */
[----:B0-----:R-:W-:-:S05]  /*0880*/  IMAD.WIDE R2, R15, 0x4, R2 ;  /* 0x000000040f027825 */ /* 0x001fca00078e0202 */
[----:B------:R-:W-:Y:S01]  /*0890*/  STG.E desc[UR6][R2.64], R25 ;  /* 0x0000001902007986 */ /* 0x000fe2000c101906 */
[----:B------:R-:W-:Y:S05]  /*08a0*/  EXIT ;  /* 0x000000000000794d */ /* 0x000fea0003800000 */
.L_x_11:
        /* <DEDUP_REMOVED lines=13> */
.L_x_13:


//--------------------- .nv.shared._Z17tiledMatmulKernelPKfS0_Pfiiiiii --------------------------
	.section	.nv.shared._Z17tiledMatmulKernelPKfS0_Pfiiiiii,"aw",@nobits
	.sectionflags	@""
	.align	4
.nv.shared._Z17tiledMatmulKernelPKfS0_Pfiiiiii:
	.zero		9216


//--------------------- .nv.shared.reserved.0     --------------------------
	.section	.nv.shared.reserved.0,"aw",@nobits
	.weak		__nv_reservedSMEM_offset_0_alias
	.size		__nv_reservedSMEM_offset_0_alias, 0, 64
	.other		__nv_reservedSMEM_offset_0_alias,@"STO_CUDA_RESERVED_SHARED STV_DEFAULT"
__nv_reservedSMEM_offset_0_alias:
	.zero		0
	.zero		64


//--------------------- .nv.constant0._Z17tiledMatmulKernelPKfS0_Pfiiiiii --------------------------
	.section	.nv.constant0._Z17tiledMatmulKernelPKfS0_Pfiiiiii,"a",@progbits
	.sectionflags	@""
	.align	4
.nv.constant0._Z17tiledMatmulKernelPKfS0_Pfiiiiii:
	.zero		944


//--------------------- .nv.constant0._Z17naiveMatmulKernelPKfS0_Pfiiiiii --------------------------
	.section	.nv.constant0._Z17naiveMatmulKernelPKfS0_Pfiiiiii,"a",@progbits
	.sectionflags	@""
	.align	4
.nv.constant0._Z17naiveMatmulKernelPKfS0_Pfiiiiii:
	.zero		944


//--------------------- SYMBOLS --------------------------

	.type		.nv.reservedSmem.offset0,@object
	.size		.nv.reservedSmem.offset0,0x4
	.type		.nv.reservedSmem.cap,@object
	.size		.nv.reservedSmem.cap,0x4
